// auto-generated by cutlass_sweep.gemm — config: {"arch": "sm_100", "cluster_m": 1, "cluster_n": 1, "dtype": "bf16", "dtype_b": "bf16", "layout": "nt", "stages": 3, "tile_k": 64, "tile_m": 128, "tile_n": 256}
#include "cutlass/cutlass.h"
#include "cutlass/gemm/collective/collective_builder.hpp"
#include "cutlass/gemm/device/gemm_universal_adapter.h"
#include "cutlass/gemm/kernel/gemm_universal.hpp"
#include "cutlass/epilogue/collective/collective_builder.hpp"

using ElemA = cutlass::bfloat16_t;
using ElemB = cutlass::bfloat16_t;
using ElemCD = cutlass::bfloat16_t;
using Acc  = float;
using TileShape    = cute::Shape<cute::_128, cute::_256, cute::_64>;
using ClusterShape = cute::Shape<cute::_1, cute::_1, cute::_1>;

using CollectiveEpilogue = typename cutlass::epilogue::collective::CollectiveBuilder<
    cutlass::arch::Sm100, cutlass::arch::OpClassTensorOp,
    TileShape, ClusterShape,
    cutlass::epilogue::collective::EpilogueTileAuto,
    Acc, Acc,
    ElemCD, cutlass::layout::RowMajor, 128 / cutlass::sizeof_bits<ElemCD>::value,
    ElemCD, cutlass::layout::RowMajor, 128 / cutlass::sizeof_bits<ElemCD>::value,
    cutlass::epilogue::collective::EpilogueScheduleAuto
  >::CollectiveOp;

using CollectiveMainloop = typename cutlass::gemm::collective::CollectiveBuilder<
    cutlass::arch::Sm100, cutlass::arch::OpClassTensorOp,
    ElemA, cutlass::layout::RowMajor, 128 / cutlass::sizeof_bits<ElemA>::value,
    ElemB, cutlass::layout::ColumnMajor, 128 / cutlass::sizeof_bits<ElemB>::value,
    Acc,
    TileShape, ClusterShape,
    cutlass::gemm::collective::StageCount<3>,
    cutlass::gemm::collective::KernelScheduleAuto
  >::CollectiveOp;

using GemmKernel = cutlass::gemm::kernel::GemmUniversal<
    cute::Shape<int,int,int,int>,
    CollectiveMainloop,
    CollectiveEpilogue
>;
using Gemm = cutlass::gemm::device::GemmUniversalAdapter<GemmKernel>;

// Force the device kernel symbol into the cubin without needing a host main.
auto* _anchor = &cutlass::device_kernel<GemmKernel>;


// ===== COMPILED SASS (sm_100a) =====

	.target	sm_100a

	.elftype	@"ET_EXEC"


//--------------------- .note.nv.tkinfo           --------------------------
	.section	.note.nv.tkinfo,"",@"SHT_NOTE"
	.sectionflags	@"SHF_NOTE_NV_TKINFO"
	.tkinfo
        /*0018*/ 	.word	0x00000002
        /*0030*/ 	.string	""
        /*0030*/ 	.string	"ptxas"
        /*0030*/ 	.string	"Cuda compilation tools, release 13.0, V13.0.88"
        /*0030*/ 	.string	"Build cuda_13.0.r13.0/compiler.36424714_0"
        /*0030*/ 	.string	"-arch sm_100a -m 64 "



//--------------------- .note.nv.cuinfo           --------------------------
	.section	.note.nv.cuinfo,"",@"SHT_NOTE"
	.sectionflags	@"SHF_NOTE_NV_CUINFO"
        /*0018*/ 	.short	0x0002
        /*001a*/ 	.short	0x0064
        /*001c*/ 	.short	0x0082
	.zero		2


//--------------------- .nv.info                  --------------------------
	.section	.nv.info,"",@"SHT_CUDA_INFO"
	.align	4


	//----- nvinfo : EIATTR_REGCOUNT
	.align		4
        /*0000*/ 	.byte	0x04, 0x2f
        /*0002*/ 	.short	(.L_19 - .L_18)
	.align		4
.L_18:
        /*0004*/ 	.word	index@(_ZN7cutlass13device_kernelINS_4gemm6kernel13GemmUniversalIN4cute5tupleIJiiiiEEENS1_10collective13CollectiveMmaINS1_35MainloopSm100TmaUmmaWarpSpecializedILi3ELi2ELi2ENS5_IJNS4_1CILi1EEESB_SB_EEEEENS5_IJNSA_ILi128EEENSA_ILi256EEENSA_ILi64EEEEEENS_10bfloat16_tENS5_IJlSB_lEEESI_SJ_NS4_8TiledMMAINS4_8MMA_AtomIJNS4_20SM100_MMA_F16BF16_SSISI_SI_fLi128ELi256ELNS4_4UMMA5MajorE0ELSO_0ELNSN_7ScaleInE0ELSP_0EEEEEENS4_6LayoutISC_NS5_IJNSA_ILi0EEEST_ST_EEEEENS5_IJNS4_10UnderscoreESW_SW_EEEEENS4_13SM90_TMA_LOADENS4_14ComposedLayoutINS4_7SwizzleILi3ELi4ELi3EEENS4_18smem_ptr_flag_bitsILi16EEENSS_INS5_IJNSA_ILi8EEESG_EEENS5_IJSG_SB_EEEEEEEvNS4_8identityESZ_S19_vS1A_EENS_8epilogue10collective18CollectiveEpilogueINS1C_23Sm100TmaWarpSpecializedILi4ELi2ELi64ELb1ELb0EEEJSH_NS5_IJNSS_ISE_SB_EENSS_ISG_SB_EEEEESI_SJ_SI_SJ_NS1C_6fusion15FusionCallbacksIS1G_NS1K_17LinearCombinationISI_fSI_fLNS_15FloatRoundStyleE2EEESH_S1J_JEEENS4_5SM1004TMEM4LOAD26SM100_TMEM_LOAD_32dp32b64xESZ_S19_NS4_39AutoVectorizingCopyWithAssumedAlignmentILi128EEENS4_14SM90_TMA_STOREES19_S1V_S1V_EEEvvEEEEvNT_6ParamsE)
        /*0008*/ 	.word	0x000000b9


	//----- nvinfo : EIATTR_FRAME_SIZE
	.align		4
.L_19:
        /*000c*/ 	.byte	0x04, 0x11
        /*000e*/ 	.short	(.L_21 - .L_20)
	.align		4
.L_20:
        /*0010*/ 	.word	index@($__internal_2_$__cuda_sm10x_tcgen05_guardrail_trap_unallocated_columns_being_dealloced)
        /*0014*/ 	.word	0x00000000


	//----- nvinfo : EIATTR_FRAME_SIZE
	.align		4
.L_21:
        /*0018*/ 	.byte	0x04, 0x11
        /*001a*/ 	.short	(.L_23 - .L_22)
	.align		4
.L_22:
        /*001c*/ 	.word	index@($__internal_1_$__cuda_sm10x_tcgen05_guardrail_trap_phase_invalid_during_alloc)
        /*0020*/ 	.word	0x00000000


	//----- nvinfo : EIATTR_FRAME_SIZE
	.align		4
.L_23:
        /*0024*/ 	.byte	0x04, 0x11
        /*0026*/ 	.short	(.L_25 - .L_24)
	.align		4
.L_24:
        /*0028*/ 	.word	index@($__internal_0_$__cuda_sm10x_tcgen05_guardrail_trap_col_being_dealloced_not_returned_by_alloc)
        /*002c*/ 	.word	0x00000000


	//----- nvinfo : EIATTR_FRAME_SIZE
	.align		4
.L_25:
        /*0030*/ 	.byte	0x04, 0x11
        /*0032*/ 	.short	(.L_27 - .L_26)
	.align		4
.L_26:
        /*0034*/ 	.word	index@(_ZN7cutlass13device_kernelINS_4gemm6kernel13GemmUniversalIN4cute5tupleIJiiiiEEENS1_10collective13CollectiveMmaINS1_35MainloopSm100TmaUmmaWarpSpecializedILi3ELi2ELi2ENS5_IJNS4_1CILi1EEESB_SB_EEEEENS5_IJNSA_ILi128EEENSA_ILi256EEENSA_ILi64EEEEEENS_10bfloat16_tENS5_IJlSB_lEEESI_SJ_NS4_8TiledMMAINS4_8MMA_AtomIJNS4_20SM100_MMA_F16BF16_SSISI_SI_fLi128ELi256ELNS4_4UMMA5MajorE0ELSO_0ELNSN_7ScaleInE0ELSP_0EEEEEENS4_6LayoutISC_NS5_IJNSA_ILi0EEEST_ST_EEEEENS5_IJNS4_10UnderscoreESW_SW_EEEEENS4_13SM90_TMA_LOADENS4_14ComposedLayoutINS4_7SwizzleILi3ELi4ELi3EEENS4_18smem_ptr_flag_bitsILi16EEENSS_INS5_IJNSA_ILi8EEESG_EEENS5_IJSG_SB_EEEEEEEvNS4_8identityESZ_S19_vS1A_EENS_8epilogue10collective18CollectiveEpilogueINS1C_23Sm100TmaWarpSpecializedILi4ELi2ELi64ELb1ELb0EEEJSH_NS5_IJNSS_ISE_SB_EENSS_ISG_SB_EEEEESI_SJ_SI_SJ_NS1C_6fusion15FusionCallbacksIS1G_NS1K_17LinearCombinationISI_fSI_fLNS_15FloatRoundStyleE2EEESH_S1J_JEEENS4_5SM1004TMEM4LOAD26SM100_TMEM_LOAD_32dp32b64xESZ_S19_NS4_39AutoVectorizingCopyWithAssumedAlignmentILi128EEENS4_14SM90_TMA_STOREES19_S1V_S1V_EEEvvEEEEvNT_6ParamsE)
        /*0038*/ 	.word	0x00000000


	//----- nvinfo : EIATTR_MIN_STACK_SIZE
	.align		4
.L_27:
        /*003c*/ 	.byte	0x04, 0x12
        /*003e*/ 	.short	(.L_29 - .L_28)
	.align		4
.L_28:
        /*0040*/ 	.word	index@(_ZN7cutlass13device_kernelINS_4gemm6kernel13GemmUniversalIN4cute5tupleIJiiiiEEENS1_10collective13CollectiveMmaINS1_35MainloopSm100TmaUmmaWarpSpecializedILi3ELi2ELi2ENS5_IJNS4_1CILi1EEESB_SB_EEEEENS5_IJNSA_ILi128EEENSA_ILi256EEENSA_ILi64EEEEEENS_10bfloat16_tENS5_IJlSB_lEEESI_SJ_NS4_8TiledMMAINS4_8MMA_AtomIJNS4_20SM100_MMA_F16BF16_SSISI_SI_fLi128ELi256ELNS4_4UMMA5MajorE0ELSO_0ELNSN_7ScaleInE0ELSP_0EEEEEENS4_6LayoutISC_NS5_IJNSA_ILi0EEEST_ST_EEEEENS5_IJNS4_10UnderscoreESW_SW_EEEEENS4_13SM90_TMA_LOADENS4_14ComposedLayoutINS4_7SwizzleILi3ELi4ELi3EEENS4_18smem_ptr_flag_bitsILi16EEENSS_INS5_IJNSA_ILi8EEESG_EEENS5_IJSG_SB_EEEEEEEvNS4_8identityESZ_S19_vS1A_EENS_8epilogue10collective18CollectiveEpilogueINS1C_23Sm100TmaWarpSpecializedILi4ELi2ELi64ELb1ELb0EEEJSH_NS5_IJNSS_ISE_SB_EENSS_ISG_SB_EEEEESI_SJ_SI_SJ_NS1C_6fusion15FusionCallbacksIS1G_NS1K_17LinearCombinationISI_fSI_fLNS_15FloatRoundStyleE2EEESH_S1J_JEEENS4_5SM1004TMEM4LOAD26SM100_TMEM_LOAD_32dp32b64xESZ_S19_NS4_39AutoVectorizingCopyWithAssumedAlignmentILi128EEENS4_14SM90_TMA_STOREES19_S1V_S1V_EEEvvEEEEvNT_6ParamsE)
        /*0044*/ 	.word	0x00000000
.L_29:


//--------------------- .nv.compat                --------------------------
	.section	.nv.compat,"",@"SHT_CUDA_COMPAT_INFO"
	.align	4
        /*0000*/ 	.byte	0x02, 0x09, 0x01, 0x00, 0x02, 0x02, 0x02, 0x00, 0x02, 0x05, 0x05, 0x00, 0x03, 0x07, 0x01, 0x01
        /*0010*/ 	.byte	0x02, 0x03, 0x01, 0x00, 0x02, 0x06, 0x01, 0x00, 0x04, 0x0b, 0x08, 0x00, 0x09, 0x00, 0x00, 0x00
        /*0020*/ 	.byte	0x00, 0x00, 0x00, 0x00


//--------------------- .nv.info._ZN7cutlass13device_kernelINS_4gemm6kernel13GemmUniversalIN4cute5tupleIJiiiiEEENS1_10collective13CollectiveMmaINS1_35MainloopSm100TmaUmmaWarpSpecializedILi3ELi2ELi2ENS5_IJNS4_1CILi1EEESB_SB_EEEEENS5_IJNSA_ILi128EEENSA_ILi256EEENSA_ILi64EEEEEENS_10bfloat16_tENS5_IJlSB_lEEESI_SJ_NS4_8TiledMMAINS4_8MMA_AtomIJNS4_20SM100_MMA_F16BF16_SSISI_SI_fLi128ELi256ELNS4_4UMMA5MajorE0ELSO_0ELNSN_7ScaleInE0ELSP_0EEEEEENS4_6LayoutISC_NS5_IJNSA_ILi0EEEST_ST_EEEEENS5_IJNS4_10UnderscoreESW_SW_EEEEENS4_13SM90_TMA_LOADENS4_14ComposedLayoutINS4_7SwizzleILi3ELi4ELi3EEENS4_18smem_ptr_flag_bitsILi16EEENSS_INS5_IJNSA_ILi8EEESG_EEENS5_IJSG_SB_EEEEEEEvNS4_8identityESZ_S19_vS1A_EENS_8epilogue10collective18CollectiveEpilogueINS1C_23Sm100TmaWarpSpecializedILi4ELi2ELi64ELb1ELb0EEEJSH_NS5_IJNSS_ISE_SB_EENSS_ISG_SB_EEEEESI_SJ_SI_SJ_NS1C_6fusion15FusionCallbacksIS1G_NS1K_17LinearCombinationISI_fSI_fLNS_15FloatRoundStyleE2EEESH_S1J_JEEENS4_5SM1004TMEM4LOAD26SM100_TMEM_LOAD_32dp32b64xESZ_S19_NS4_39AutoVectorizingCopyWithAssumedAlignmentILi128EEENS4_14SM90_TMA_STOREES19_S1V_S1V_EEEvvEEEEvNT_6ParamsE --------------------------
	.section	.nv.info._ZN7cutlass13device_kernelINS_4gemm6kernel13GemmUniversalIN4cute5tupleIJiiiiEEENS1_10collective13CollectiveMmaINS1_35MainloopSm100TmaUmmaWarpSpecializedILi3ELi2ELi2ENS5_IJNS4_1CILi1EEESB_SB_EEEEENS5_IJNSA_ILi128EEENSA_ILi256EEENSA_ILi64EEEEEENS_10bfloat16_tENS5_IJlSB_lEEESI_SJ_NS4_8TiledMMAINS4_8MMA_AtomIJNS4_20SM100_MMA_F16BF16_SSISI_SI_fLi128ELi256ELNS4_4UMMA5MajorE0ELSO_0ELNSN_7ScaleInE0ELSP_0EEEEEENS4_6LayoutISC_NS5_IJNSA_ILi0EEEST_ST_EEEEENS5_IJNS4_10UnderscoreESW_SW_EEEEENS4_13SM90_TMA_LOADENS4_14ComposedLayoutINS4_7SwizzleILi3ELi4ELi3EEENS4_18smem_ptr_flag_bitsILi16EEENSS_INS5_IJNSA_ILi8EEESG_EEENS5_IJSG_SB_EEEEEEEvNS4_8identityESZ_S19_vS1A_EENS_8epilogue10collective18CollectiveEpilogueINS1C_23Sm100TmaWarpSpecializedILi4ELi2ELi64ELb1ELb0EEEJSH_NS5_IJNSS_ISE_SB_EENSS_ISG_SB_EEEEESI_SJ_SI_SJ_NS1C_6fusion15FusionCallbacksIS1G_NS1K_17LinearCombinationISI_fSI_fLNS_15FloatRoundStyleE2EEESH_S1J_JEEENS4_5SM1004TMEM4LOAD26SM100_TMEM_LOAD_32dp32b64xESZ_S19_NS4_39AutoVectorizingCopyWithAssumedAlignmentILi128EEENS4_14SM90_TMA_STOREES19_S1V_S1V_EEEvvEEEEvNT_6ParamsE,"",@"SHT_CUDA_INFO"
	.sectionflags	@""
	.align	4


	//----- nvinfo : EIATTR_CUDA_API_VERSION
	.align		4
        /*0000*/ 	.byte	0x04, 0x37
        /*0002*/ 	.short	(.L_31 - .L_30)
.L_30:
        /*0004*/ 	.word	0x00000082


	//----- nvinfo : EIATTR_KPARAM_INFO
	.align		4
.L_31:
        /*0008*/ 	.byte	0x04, 0x17
        /*000a*/ 	.short	(.L_33 - .L_32)
.L_32:
        /*000c*/ 	.word	0x00000000
        /*0010*/ 	.short	0x0000
        /*0012*/ 	.short	0x0000
        /*0014*/ 	.byte	0x00, 0xf0, 0x01, 0x20


	//----- nvinfo : EIATTR_AT_ENTRY_FRAGMENTS
	.align		4
.L_33:
        /*0018*/ 	.byte	0x04, 0x4f
        /*001a*/ 	.short	(.L_35 - .L_34)


	//   ....[0]....
.L_34:
        /*001c*/ 	.word	0x00000006


	//----- nvinfo : EIATTR_RESERVED_SMEM_USED
	.align		4
.L_35:
        /*0020*/ 	.byte	0x01, 0x41
	.zero		2


	//----- nvinfo : EIATTR_SPARSE_MMA_MASK
	.align		4
        /*0024*/ 	.byte	0x03, 0x50
        /*0026*/ 	.short	0x0000


	//----- nvinfo : EIATTR_TCGEN05_1CTA_USED
	.align		4
        /*0028*/ 	.byte	0x01, 0x51
	.zero		2


	//----- nvinfo : EIATTR_MAXREG_COUNT
	.align		4
        /*002c*/ 	.byte	0x03, 0x1b
        /*002e*/ 	.short	0x00ff


	//----- nvinfo : EIATTR_NUM_BARRIERS
	.align		4
        /*0030*/ 	.byte	0x02, 0x4c
        /*0032*/ 	.byte	0x07
	.zero		1


	//----- nvinfo : EIATTR_EXTERNS
	.align		4
        /*0034*/ 	.byte	0x04, 0x0f
        /*0036*/ 	.short	(.L_37 - .L_36)


	//   ....[0]....
	.align		4
.L_36:
        /*0038*/ 	.word	index@(__assertfail)


	//----- nvinfo : EIATTR_MERCURY_ISA_VERSION
	.align		4
.L_37:
        /*003c*/ 	.byte	0x03, 0x5f
        /*003e*/ 	.short	0x0101


	//----- nvinfo : EIATTR_INT_WARP_WIDE_INSTR_OFFSETS
	.align		4
        /*0040*/ 	.byte	0x04, 0x31
        /*0042*/ 	.short	(.L_39 - .L_38)


	//   ....[0]....
.L_38:
        /*0044*/ 	.word	0x00001d90


	//   ....[1]....
        /*0048*/ 	.word	0x00003630


	//   ....[2]....
        /*004c*/ 	.word	0x00003650


	//   ....[3]....
        /*0050*/ 	.word	0x00003680


	//   ....[4]....
        /*0054*/ 	.word	0x00003fc0


	//   ....[5]....
        /*0058*/ 	.word	0x00004030


	//   ....[6]....
        /*005c*/ 	.word	0x00004110


	//   ....[7]....
        /*0060*/ 	.word	0x00004190


	//   ....[8]....
        /*0064*/ 	.word	0x000042a0


	//   ....[9]....
        /*0068*/ 	.word	0x00004330


	//   ....[10]....
        /*006c*/ 	.word	0x00004510


	//   ....[11]....
        /*0070*/ 	.word	0x00004670


	//----- nvinfo : EIATTR_COOP_GROUP_MASK_REGIDS
	.align		4
.L_39:
        /*0074*/ 	.byte	0x04, 0x29
        /*0076*/ 	.short	(.L_41 - .L_40)


	//   ....[0]....
.L_40:
        /*0078*/ 	.word	0xffffffff


	//   ....[1]....
        /*007c*/ 	.word	0xffffffff


	//   ....[2]....
        /*0080*/ 	.word	0xffffffff


	//   ....[3]....
        /*0084*/ 	.word	0xffffffff


	//   ....[4]....
        /*0088*/ 	.word	0xffffffff


	//   ....[5]....
        /*008c*/ 	.word	0xffffffff


	//   ....[6]....
        /*0090*/ 	.word	0xffffffff


	//   ....[7]....
        /*0094*/ 	.word	0xffffffff


	//   ....[8]....
        /*0098*/ 	.word	0xffffffff


	//   ....[9]....
        /*009c*/ 	.word	0xffffffff


	//   ....[10]....
        /*00a0*/ 	.word	0xffffffff


	//   ....[11]....
        /*00a4*/ 	.word	0xffffffff


	//   ....[12]....
        /*00a8*/ 	.word	0xffffffff


	//----- nvinfo : EIATTR_COOP_GROUP_INSTR_OFFSETS
	.align		4
.L_41:
        /*00ac*/ 	.byte	0x04, 0x28
        /*00ae*/ 	.short	(.L_43 - .L_42)


	//   ....[0]....
.L_42:
        /*00b0*/ 	.word	0x00000090


	//   ....[1]....
        /*00b4*/ 	.word	0x000004d0


	//   ....[2]....
        /*00b8*/ 	.word	0x00000620


	//   ....[3]....
        /*00bc*/ 	.word	0x000007c0


	//   ....[4]....
        /*00c0*/ 	.word	0x000008c0


	//   ....[5]....
        /*00c4*/ 	.word	0x00000a30


	//   ....[6]....
        /*00c8*/ 	.word	0x00000b90


	//   ....[7]....
        /*00cc*/ 	.word	0x00001c70


	//   ....[8]....
        /*00d0*/ 	.word	0x000029c0


	//   ....[9]....
        /*00d4*/ 	.word	0x00002bd0


	//   ....[10]....
        /*00d8*/ 	.word	0x00002c00


	//   ....[11]....
        /*00dc*/ 	.word	0x00003510


	//   ....[12]....
        /*00e0*/ 	.word	0x00003740


	//----- nvinfo : EIATTR_VRC_CTA_INIT_COUNT
	.align		4
.L_43:
        /*00e4*/ 	.byte	0x02, 0x4a
        /*00e6*/ 	.byte	0x80
	.zero		1


	//----- nvinfo : EIATTR_SYSCALL_OFFSETS
	.align		4
        /*00e8*/ 	.byte	0x04, 0x46
        /*00ea*/ 	.short	(.L_45 - .L_44)


	//   ....[0]....
.L_44:
        /*00ec*/ 	.word	0x00005120


	//   ....[1]....
        /*00f0*/ 	.word	0x00005210


	//   ....[2]....
        /*00f4*/ 	.word	0x00005b90


	//   ....[3]....
        /*00f8*/ 	.word	0x00006fe0


	//   ....[4]....
        /*00fc*/ 	.word	0x00008400


	//   ....[5]....
        /*0100*/ 	.word	0x00009810


	//----- nvinfo : EIATTR_MBARRIER_INSTR_OFFSETS
	.align		4
.L_45:
        /*0104*/ 	.byte	0x04, 0x39
        /*0106*/ 	.short	(.L_47 - .L_46)


	//   ....[0]....
.L_46:
        /*0108*/ 	.word	0x000005b0
        /*010c*/ 	.word	0x000000ff
        /*0110*/ 	.word	0x00000000
        /*0114*/ 	.short	0x0100
        /*0116*/ 	.byte	0x05
	.zero		1


	//   ....[1]....
        /*0118*/ 	.word	0x000005c0
        /*011c*/ 	.word	0x000000ff
        /*0120*/ 	.word	0x00000018
        /*0124*/ 	.short	0x0100
        /*0126*/ 	.byte	0x05
	.zero		1


	//   ....[2]....
        /*0128*/ 	.word	0x000005d0
        /*012c*/ 	.word	0x000000ff
        /*0130*/ 	.word	0x00000008
        /*0134*/ 	.short	0x0100
        /*0136*/ 	.byte	0x05
	.zero		1


	//   ....[3]....
        /*0138*/ 	.word	0x000005e0
        /*013c*/ 	.word	0x000000ff
        /*0140*/ 	.word	0x00000020
        /*0144*/ 	.short	0x0100
        /*0146*/ 	.byte	0x05
	.zero		1


	//   ....[4]....
        /*0148*/ 	.word	0x000005f0
        /*014c*/ 	.word	0x000000ff
        /*0150*/ 	.word	0x00000010
        /*0154*/ 	.short	0x0100
        /*0156*/ 	.byte	0x05
	.zero		1


	//   ....[5]....
        /*0158*/ 	.word	0x00000600
        /*015c*/ 	.word	0x000000ff
        /*0160*/ 	.word	0x00000028
        /*0164*/ 	.short	0x0100
        /*0166*/ 	.byte	0x05
	.zero		1


	//   ....[6]....
        /*0168*/ 	.word	0x00000730
        /*016c*/ 	.word	0x000000ff
        /*0170*/ 	.word	0x00000030
        /*0174*/ 	.short	0x0100
        /*0176*/ 	.byte	0x07
	.zero		1


	//   ....[7]....
        /*0178*/ 	.word	0x00000740
        /*017c*/ 	.word	0x000000ff
        /*0180*/ 	.word	0x00000050
        /*0184*/ 	.short	0x0100
        /*0186*/ 	.byte	0x07
	.zero		1


	//   ....[8]....
        /*0188*/ 	.word	0x00000750
        /*018c*/ 	.word	0x000000ff
        /*0190*/ 	.word	0x00000038
        /*0194*/ 	.short	0x0100
        /*0196*/ 	.byte	0x07
	.zero		1


	//   ....[9]....
        /*0198*/ 	.word	0x00000760
        /*019c*/ 	.word	0x000000ff
        /*01a0*/ 	.word	0x00000058
        /*01a4*/ 	.short	0x0100
        /*01a6*/ 	.byte	0x07
	.zero		1


	//   ....[10]....
        /*01a8*/ 	.word	0x00000770
        /*01ac*/ 	.word	0x000000ff
        /*01b0*/ 	.word	0x00000040
        /*01b4*/ 	.short	0x0100
        /*01b6*/ 	.byte	0x07
	.zero		1


	//   ....[11]....
        /*01b8*/ 	.word	0x00000780
        /*01bc*/ 	.word	0x000000ff
        /*01c0*/ 	.word	0x00000060
        /*01c4*/ 	.short	0x0100
        /*01c6*/ 	.byte	0x07
	.zero		1


	//   ....[12]....
        /*01c8*/ 	.word	0x00000790
        /*01cc*/ 	.word	0x000000ff
        /*01d0*/ 	.word	0x00000048
        /*01d4*/ 	.short	0x0100
        /*01d6*/ 	.byte	0x07
	.zero		1


	//   ....[13]....
        /*01d8*/ 	.word	0x000007a0
        /*01dc*/ 	.word	0x000000ff
        /*01e0*/ 	.word	0x00000068
        /*01e4*/ 	.short	0x0100
        /*01e6*/ 	.byte	0x07
	.zero		1


	//   ....[14]....
        /*01e8*/ 	.word	0x00000890
        /*01ec*/ 	.word	0x000000ff
        /*01f0*/ 	.word	0x00000070
        /*01f4*/ 	.short	0x0100
        /*01f6*/ 	.byte	0x05
	.zero		1


	//   ....[15]....
        /*01f8*/ 	.word	0x000008a0
        /*01fc*/ 	.word	0x000000ff
        /*0200*/ 	.word	0x00000078
        /*0204*/ 	.short	0x0100
        /*0206*/ 	.byte	0x05
	.zero		1


	//   ....[16]....
        /*0208*/ 	.word	0x000009e0
        /*020c*/ 	.word	0x000000ff
        /*0210*/ 	.word	0x00000080
        /*0214*/ 	.short	0x0100
        /*0216*/ 	.byte	0x05
	.zero		1


	//   ....[17]....
        /*0218*/ 	.word	0x000009f0
        /*021c*/ 	.word	0x000000ff
        /*0220*/ 	.word	0x00000090
        /*0224*/ 	.short	0x0100
        /*0226*/ 	.byte	0x05
	.zero		1


	//   ....[18]....
        /*0228*/ 	.word	0x00000a00
        /*022c*/ 	.word	0x000000ff
        /*0230*/ 	.word	0x00000088
        /*0234*/ 	.short	0x0100
        /*0236*/ 	.byte	0x05
	.zero		1


	//   ....[19]....
        /*0238*/ 	.word	0x00000a10
        /*023c*/ 	.word	0x000000ff
        /*0240*/ 	.word	0x00000098
        /*0244*/ 	.short	0x0100
        /*0246*/ 	.byte	0x05
	.zero		1


	//   ....[20]....
        /*0248*/ 	.word	0x00000b40
        /*024c*/ 	.word	0x000000ff
        /*0250*/ 	.word	0x000000a0
        /*0254*/ 	.short	0x0100
        /*0256*/ 	.byte	0x07
	.zero		1


	//   ....[21]....
        /*0258*/ 	.word	0x00000b50
        /*025c*/ 	.word	0x000000ff
        /*0260*/ 	.word	0x000000b0
        /*0264*/ 	.short	0x0100
        /*0266*/ 	.byte	0x07
	.zero		1


	//   ....[22]....
        /*0268*/ 	.word	0x00000b60
        /*026c*/ 	.word	0x000000ff
        /*0270*/ 	.word	0x000000a8
        /*0274*/ 	.short	0x0100
        /*0276*/ 	.byte	0x07
	.zero		1


	//   ....[23]....
        /*0278*/ 	.word	0x00000b70
        /*027c*/ 	.word	0x000000ff
        /*0280*/ 	.word	0x000000b8
        /*0284*/ 	.short	0x0100
        /*0286*/ 	.byte	0x07
	.zero		1


	//   ....[24]....
        /*0288*/ 	.word	0x00000c60
        /*028c*/ 	.word	0x000000ff
        /*0290*/ 	.word	0x000000c0
        /*0294*/ 	.short	0x0100
        /*0296*/ 	.byte	0x05
	.zero		1


	//   ....[25]....
        /*0298*/ 	.word	0x00000c70
        /*029c*/ 	.word	0x000000ff
        /*02a0*/ 	.word	0x000000d0
        /*02a4*/ 	.short	0x0100
        /*02a6*/ 	.byte	0x05
	.zero		1


	//   ....[26]....
        /*02a8*/ 	.word	0x00000c80
        /*02ac*/ 	.word	0x000000ff
        /*02b0*/ 	.word	0x000000c8
        /*02b4*/ 	.short	0x0100
        /*02b6*/ 	.byte	0x05
	.zero		1


	//   ....[27]....
        /*02b8*/ 	.word	0x00000c90
        /*02bc*/ 	.word	0x000000ff
        /*02c0*/ 	.word	0x000000d8
        /*02c4*/ 	.short	0x0100
        /*02c6*/ 	.byte	0x05
	.zero		1


	//   ....[28]....
        /*02c8*/ 	.word	0x00001570
        /*02cc*/ 	.word	0x00000003
        /*02d0*/ 	.word	0x000000d0
        /*02d4*/ 	.short	0x010a
        /*02d6*/ 	.byte	0xff
	.zero		1


	//   ....[29]....
        /*02d8*/ 	.word	0x000015a0
        /*02dc*/ 	.word	0x00000003
        /*02e0*/ 	.word	0x000000c0
        /*02e4*/ 	.short	0x0101
        /*02e6*/ 	.byte	0xff
	.zero		1


	//   ....[30]....
        /*02e8*/ 	.word	0x00001670
        /*02ec*/ 	.word	0x000000ff
        /*02f0*/ 	.word	0x00000018
        /*02f4*/ 	.short	0x010a
        /*02f6*/ 	.byte	0x08
	.zero		1


	//   ....[31]....
        /*02f8*/ 	.word	0x00001710
        /*02fc*/ 	.word	0x000000ff
        /*0300*/ 	.word	0x00000018
        /*0304*/ 	.short	0x010a
        /*0306*/ 	.byte	0x21
	.zero		1


	//   ....[32]....
        /*0308*/ 	.word	0x00001860
        /*030c*/ 	.word	0x000000ff
        /*0310*/ 	.word	0x00000018
        /*0314*/ 	.short	0x010a
        /*0316*/ 	.byte	0x08
	.zero		1


	//   ....[33]....
        /*0318*/ 	.word	0x00001970
        /*031c*/ 	.word	0x000000ff
        /*0320*/ 	.word	0x00000078
        /*0324*/ 	.short	0x0101
        /*0326*/ 	.byte	0x04
	.zero		1


	//   ....[34]....
        /*0328*/ 	.word	0x00001990
        /*032c*/ 	.word	0x000000ff
        /*0330*/ 	.word	0x00000018
        /*0334*/ 	.short	0x010a
        /*0336*/ 	.byte	0x08
	.zero		1


	//   ....[35]....
        /*0338*/ 	.word	0x00001a10
        /*033c*/ 	.word	0x000000ff
        /*0340*/ 	.word	0x00000018
        /*0344*/ 	.short	0x010a
        /*0346*/ 	.byte	0x11
	.zero		1


	//   ....[36]....
        /*0348*/ 	.word	0x00001b60
        /*034c*/ 	.word	0x000000ff
        /*0350*/ 	.word	0x00000018
        /*0354*/ 	.short	0x010a
        /*0356*/ 	.byte	0x08
	.zero		1


	//   ....[37]....
        /*0358*/ 	.word	0x00001ca0
        /*035c*/ 	.word	0x00000002
        /*0360*/ 	.word	0x00000080
        /*0364*/ 	.short	0x010a
        /*0366*/ 	.byte	0xff
	.zero		1


	//   ....[38]....
        /*0368*/ 	.word	0x00001d60
        /*036c*/ 	.word	0x00000002
        /*0370*/ 	.word	0x00000000
        /*0374*/ 	.short	0x0101
        /*0376*/ 	.byte	0xff
	.zero		1


	//   ....[39]....
        /*0378*/ 	.word	0x000022c0
        /*037c*/ 	.word	0x000000ff
        /*0380*/ 	.word	0x00000000
        /*0384*/ 	.short	0x010a
        /*0386*/ 	.byte	0x05
	.zero		1


	//   ....[40]....
        /*0388*/ 	.word	0x00002350
        /*038c*/ 	.word	0x000000ff
        /*0390*/ 	.word	0x00000000
        /*0394*/ 	.short	0x010a
        /*0396*/ 	.byte	0x05
	.zero		1


	//   ....[41]....
        /*0398*/ 	.word	0x000023f0
        /*039c*/ 	.word	0x00000000
        /*03a0*/ 	.word	0x00000000
        /*03a4*/ 	.short	0x010a
        /*03a6*/ 	.byte	0xff
	.zero		1


	//   ....[42]....
        /*03a8*/ 	.word	0x00002510
        /*03ac*/ 	.word	0x00000000
        /*03b0*/ 	.word	0x000000c0
        /*03b4*/ 	.short	0x010a
        /*03b6*/ 	.byte	0xff
	.zero		1


	//   ....[43]....
        /*03b8*/ 	.word	0x00002570
        /*03bc*/ 	.word	0x00000004
        /*03c0*/ 	.word	0x00000000
        /*03c4*/ 	.short	0x0101
        /*03c6*/ 	.byte	0xff
	.zero		1


	//   ....[44]....
        /*03c8*/ 	.word	0x00002590
        /*03cc*/ 	.word	0x000000ff
        /*03d0*/ 	.word	0x00000090
        /*03d4*/ 	.short	0x010a
        /*03d6*/ 	.byte	0x05
	.zero		1


	//   ....[45]....
        /*03d8*/ 	.word	0x000026b0
        /*03dc*/ 	.word	0x00000000
        /*03e0*/ 	.word	0x00000080
        /*03e4*/ 	.short	0x010a
        /*03e6*/ 	.byte	0xff
	.zero		1


	//   ....[46]....
        /*03e8*/ 	.word	0x000027c0
        /*03ec*/ 	.word	0x00000000
        /*03f0*/ 	.word	0x00000000
        /*03f4*/ 	.short	0x0101
        /*03f6*/ 	.byte	0xff
	.zero		1


	//   ....[47]....
        /*03f8*/ 	.word	0x00002850
        /*03fc*/ 	.word	0x000000ff
        /*0400*/ 	.word	0x00000090
        /*0404*/ 	.short	0x0106
        /*0406*/ 	.byte	0x05
	.zero		1


	//   ....[48]....
        /*0408*/ 	.word	0x00002870
        /*040c*/ 	.word	0x000000ff
        /*0410*/ 	.word	0x00000090
        /*0414*/ 	.short	0x010a
        /*0416*/ 	.byte	0x05
	.zero		1


	//   ....[49]....
        /*0418*/ 	.word	0x00002900
        /*041c*/ 	.word	0x000000ff
        /*0420*/ 	.word	0x00000090
        /*0424*/ 	.short	0x0106
        /*0426*/ 	.byte	0x04
	.zero		1


	//   ....[50]....
        /*0428*/ 	.word	0x00002940
        /*042c*/ 	.word	0x00000000
        /*0430*/ 	.word	0x00000090
        /*0434*/ 	.short	0x010a
        /*0436*/ 	.byte	0xff
	.zero		1


	//   ....[51]....
        /*0438*/ 	.word	0x00002e80
        /*043c*/ 	.word	0x00000000
        /*0440*/ 	.word	0x00000080
        /*0444*/ 	.short	0x010a
        /*0446*/ 	.byte	0xff
	.zero		1


	//   ....[52]....
        /*0448*/ 	.word	0x00002f90
        /*044c*/ 	.word	0x00000003
        /*0450*/ 	.word	0x00000000
        /*0454*/ 	.short	0x0101
        /*0456*/ 	.byte	0xff
	.zero		1


	//   ....[53]....
        /*0458*/ 	.word	0x00002fa0
        /*045c*/ 	.word	0x000000ff
        /*0460*/ 	.word	0x00000000
        /*0464*/ 	.short	0x010a
        /*0466*/ 	.byte	0x06
	.zero		1


	//   ....[54]....
        /*0468*/ 	.word	0x00002fc0
        /*046c*/ 	.word	0x000000ff
        /*0470*/ 	.word	0x000000b0
        /*0474*/ 	.short	0x010a
        /*0476*/ 	.byte	0x07
	.zero		1


	//   ....[55]....
        /*0478*/ 	.word	0x00003090
        /*047c*/ 	.word	0x000000ff
        /*0480*/ 	.word	0x00000000
        /*0484*/ 	.short	0x010a
        /*0486*/ 	.byte	0x06
	.zero		1


	//   ....[56]....
        /*0488*/ 	.word	0x000031c0
        /*048c*/ 	.word	0x000000ff
        /*0490*/ 	.word	0x00000000
        /*0494*/ 	.short	0x010a
        /*0496*/ 	.byte	0x1a
	.zero		1


	//   ....[57]....
        /*0498*/ 	.word	0x00003460
        /*049c*/ 	.word	0x000000ff
        /*04a0*/ 	.word	0x00000000
        /*04a4*/ 	.short	0x010a
        /*04a6*/ 	.byte	0x06
	.zero		1


	//   ....[58]....
        /*04a8*/ 	.word	0x000034f0
        /*04ac*/ 	.word	0x000000ff
        /*04b0*/ 	.word	0x00000000
        /*04b4*/ 	.short	0x010a
        /*04b6*/ 	.byte	0x07
	.zero		1


	//   ....[59]....
        /*04b8*/ 	.word	0x00003970
        /*04bc*/ 	.word	0x00000000
        /*04c0*/ 	.word	0x00000080
        /*04c4*/ 	.short	0x010a
        /*04c6*/ 	.byte	0xff
	.zero		1


	//   ....[60]....
        /*04c8*/ 	.word	0x00003a30
        /*04cc*/ 	.word	0x00000000
        /*04d0*/ 	.word	0x00000000
        /*04d4*/ 	.short	0x0101
        /*04d6*/ 	.byte	0xff
	.zero		1


	//   ....[61]....
        /*04d8*/ 	.word	0x00003d50
        /*04dc*/ 	.word	0x000000ff
        /*04e0*/ 	.word	0x00000078
        /*04e4*/ 	.short	0x010a
        /*04e6*/ 	.byte	0x07
	.zero		1


	//   ....[62]....
        /*04e8*/ 	.word	0x00003f40
        /*04ec*/ 	.word	0x000000ff
        /*04f0*/ 	.word	0x00000050
        /*04f4*/ 	.short	0x010a
        /*04f6*/ 	.byte	0x07
	.zero		1


	//   ....[63]....
        /*04f8*/ 	.word	0x000040b0
        /*04fc*/ 	.word	0x000000ff
        /*0500*/ 	.word	0x00000030
        /*0504*/ 	.short	0x010b
        /*0506*/ 	.byte	0x07
	.zero		1


	//   ....[64]....
        /*0508*/ 	.word	0x000040c0
        /*050c*/ 	.word	0x000000ff
        /*0510*/ 	.word	0x00000000
        /*0514*/ 	.short	0x0101
        /*0516*/ 	.byte	0x08
	.zero		1


	//   ....[65]....
        /*0518*/ 	.word	0x000040e0
        /*051c*/ 	.word	0x000000ff
        /*0520*/ 	.word	0x00000058
        /*0524*/ 	.short	0x010a
        /*0526*/ 	.byte	0x07
	.zero		1


	//   ....[66]....
        /*0528*/ 	.word	0x00004240
        /*052c*/ 	.word	0x000000ff
        /*0530*/ 	.word	0x00000038
        /*0534*/ 	.short	0x010b
        /*0536*/ 	.byte	0x07
	.zero		1


	//   ....[67]....
        /*0538*/ 	.word	0x00004250
        /*053c*/ 	.word	0x000000ff
        /*0540*/ 	.word	0x00000000
        /*0544*/ 	.short	0x0101
        /*0546*/ 	.byte	0x08
	.zero		1


	//   ....[68]....
        /*0548*/ 	.word	0x00004260
        /*054c*/ 	.word	0x000000ff
        /*0550*/ 	.word	0x00000060
        /*0554*/ 	.short	0x010a
        /*0556*/ 	.byte	0x07
	.zero		1


	//   ....[69]....
        /*0558*/ 	.word	0x00004400
        /*055c*/ 	.word	0x000000ff
        /*0560*/ 	.word	0x00000040
        /*0564*/ 	.short	0x010b
        /*0566*/ 	.byte	0x07
	.zero		1


	//   ....[70]....
        /*0568*/ 	.word	0x00004470
        /*056c*/ 	.word	0x000000ff
        /*0570*/ 	.word	0x00000000
        /*0574*/ 	.short	0x0101
        /*0576*/ 	.byte	0x08
	.zero		1


	//   ....[71]....
        /*0578*/ 	.word	0x000044a0
        /*057c*/ 	.word	0x000000ff
        /*0580*/ 	.word	0x00000068
        /*0584*/ 	.short	0x010a
        /*0586*/ 	.byte	0x07
	.zero		1


	//   ....[72]....
        /*0588*/ 	.word	0x000046b0
        /*058c*/ 	.word	0x000000ff
        /*0590*/ 	.word	0x00000048
        /*0594*/ 	.short	0x010b
        /*0596*/ 	.byte	0x07
	.zero		1


	//   ....[73]....
        /*0598*/ 	.word	0x000046d0
        /*059c*/ 	.word	0x000000ff
        /*05a0*/ 	.word	0x00000000
        /*05a4*/ 	.short	0x0101
        /*05a6*/ 	.byte	0x0d
	.zero		1


	//   ....[74]....
        /*05a8*/ 	.word	0x00004700
        /*05ac*/ 	.word	0x000000ff
        /*05b0*/ 	.word	0x00000050
        /*05b4*/ 	.short	0x010a
        /*05b6*/ 	.byte	0x07
	.zero		1


	//   ....[75]....
        /*05b8*/ 	.word	0x00004720
        /*05bc*/ 	.word	0x000000ff
        /*05c0*/ 	.word	0x00000058
        /*05c4*/ 	.short	0x010a
        /*05c6*/ 	.byte	0x07
	.zero		1


	//   ....[76]....
        /*05c8*/ 	.word	0x00004740
        /*05cc*/ 	.word	0x000000ff
        /*05d0*/ 	.word	0x00000060
        /*05d4*/ 	.short	0x010a
        /*05d6*/ 	.byte	0x07
	.zero		1


	//   ....[77]....
        /*05d8*/ 	.word	0x00004780
        /*05dc*/ 	.word	0x00000000
        /*05e0*/ 	.word	0x00000068
        /*05e4*/ 	.short	0x010a
        /*05e6*/ 	.byte	0xff
	.zero		1


	//   ....[78]....
        /*05e8*/ 	.word	0x00004ae0
        /*05ec*/ 	.word	0x00000000
        /*05f0*/ 	.word	0x00000080
        /*05f4*/ 	.short	0x010a
        /*05f6*/ 	.byte	0xff
	.zero		1


	//   ....[79]....
        /*05f8*/ 	.word	0x00004bf0
        /*05fc*/ 	.word	0x00000000
        /*0600*/ 	.word	0x00000000
        /*0604*/ 	.short	0x0101
        /*0606*/ 	.byte	0xff
	.zero		1


	//   ....[80]....
        /*0608*/ 	.word	0x000056a0
        /*060c*/ 	.word	0x000000ff
        /*0610*/ 	.word	0x00000030
        /*0614*/ 	.short	0x010a
        /*0616*/ 	.byte	0x30
	.zero		1


	//   ....[81]....
        /*0618*/ 	.word	0x00005780
        /*061c*/ 	.word	0x00000057
        /*0620*/ 	.word	0x000000a0
        /*0624*/ 	.short	0x010a
        /*0626*/ 	.byte	0xff
	.zero		1


	//   ....[82]....
        /*0628*/ 	.word	0x00005940
        /*062c*/ 	.word	0x000000ff
        /*0630*/ 	.word	0x00000030
        /*0634*/ 	.short	0x010a
        /*0636*/ 	.byte	0x30
	.zero		1


	//   ....[83]....
        /*0638*/ 	.word	0x00005a70
        /*063c*/ 	.word	0x00000057
        /*0640*/ 	.word	0x000000a0
        /*0644*/ 	.short	0x010a
        /*0646*/ 	.byte	0xff
	.zero		1


	//   ....[84]....
        /*0648*/ 	.word	0x00006c80
        /*064c*/ 	.word	0x00000000
        /*0650*/ 	.word	0x00000000
        /*0654*/ 	.short	0x0101
        /*0656*/ 	.byte	0xff
	.zero		1


	//   ....[85]....
        /*0658*/ 	.word	0x00006c90
        /*065c*/ 	.word	0x00000003
        /*0660*/ 	.word	0x00000030
        /*0664*/ 	.short	0x010a
        /*0666*/ 	.byte	0xff
	.zero		1


	//   ....[86]....
        /*0668*/ 	.word	0x00006d70
        /*066c*/ 	.word	0x00000003
        /*0670*/ 	.word	0x00000030
        /*0674*/ 	.short	0x010a
        /*0676*/ 	.byte	0xff
	.zero		1


	//   ....[87]....
        /*0678*/ 	.word	0x000080a0
        /*067c*/ 	.word	0x00000055
        /*0680*/ 	.word	0x00000000
        /*0684*/ 	.short	0x0101
        /*0686*/ 	.byte	0xff
	.zero		1


	//   ....[88]....
        /*0688*/ 	.word	0x000080c0
        /*068c*/ 	.word	0x00000000
        /*0690*/ 	.word	0x00000030
        /*0694*/ 	.short	0x010a
        /*0696*/ 	.byte	0xff
	.zero		1


	//   ....[89]....
        /*0698*/ 	.word	0x00008190
        /*069c*/ 	.word	0x00000000
        /*06a0*/ 	.word	0x00000030
        /*06a4*/ 	.short	0x010a
        /*06a6*/ 	.byte	0xff
	.zero		1


	//   ....[90]....
        /*06a8*/ 	.word	0x000094c0
        /*06ac*/ 	.word	0x00000054
        /*06b0*/ 	.word	0x00000000
        /*06b4*/ 	.short	0x0101
        /*06b6*/ 	.byte	0xff
	.zero		1


	//   ....[91]....
        /*06b8*/ 	.word	0x000094e0
        /*06bc*/ 	.word	0x00000003
        /*06c0*/ 	.word	0x00000030
        /*06c4*/ 	.short	0x010a
        /*06c6*/ 	.byte	0xff
	.zero		1


	//   ....[92]....
        /*06c8*/ 	.word	0x000095b0
        /*06cc*/ 	.word	0x00000003
        /*06d0*/ 	.word	0x00000030
        /*06d4*/ 	.short	0x010a
        /*06d6*/ 	.byte	0xff
	.zero		1


	//   ....[93]....
        /*06d8*/ 	.word	0x00009990
        /*06dc*/ 	.word	0x000000ff
        /*06e0*/ 	.word	0x00000000
        /*06e4*/ 	.short	0x0101
        /*06e6*/ 	.byte	0x05
	.zero		1


	//   ....[94]....
        /*06e8*/ 	.word	0x0000a930
        /*06ec*/ 	.word	0x00000000
        /*06f0*/ 	.word	0x00000000
        /*06f4*/ 	.short	0x0101
        /*06f6*/ 	.byte	0xff
	.zero		1


	//   ....[95]....
        /*06f8*/ 	.word	0x0000aba0
        /*06fc*/ 	.word	0x000000ff
        /*0700*/ 	.word	0x00000000
        /*0704*/ 	.short	0x0101
        /*0706*/ 	.byte	0x04
	.zero		1


	//   ....[96]....
        /*0708*/ 	.word	0x0000abc0
        /*070c*/ 	.word	0x00000003
        /*0710*/ 	.word	0x000000d0
        /*0714*/ 	.short	0x010a
        /*0716*/ 	.byte	0xff
	.zero		1


	//   ....[97]....
        /*0718*/ 	.word	0x0000ac20
        /*071c*/ 	.word	0x00000002
        /*0720*/ 	.word	0x00000018
        /*0724*/ 	.short	0x010a
        /*0726*/ 	.byte	0xff
	.zero		1


	//   ....[98]....
        /*0728*/ 	.word	0x0000ac80
        /*072c*/ 	.word	0x00000002
        /*0730*/ 	.word	0x00000018
        /*0734*/ 	.short	0x010a
        /*0736*/ 	.byte	0xff
	.zero		1


	//   ....[99]....
        /*0738*/ 	.word	0x0000acd0
        /*073c*/ 	.word	0x00000002
        /*0740*/ 	.word	0x00000080
        /*0744*/ 	.short	0x010a
        /*0746*/ 	.byte	0xff
	.zero		1


	//   ....[100]....
        /*0748*/ 	.word	0x0000ad30
        /*074c*/ 	.word	0x00000000
        /*0750*/ 	.word	0x00000000
        /*0754*/ 	.short	0x010a
        /*0756*/ 	.byte	0xff
	.zero		1


	//   ....[101]....
        /*0758*/ 	.word	0x0000ad90
        /*075c*/ 	.word	0x00000000
        /*0760*/ 	.word	0x00000000
        /*0764*/ 	.short	0x010a
        /*0766*/ 	.byte	0xff
	.zero		1


	//   ....[102]....
        /*0768*/ 	.word	0x0000ade0
        /*076c*/ 	.word	0x00000000
        /*0770*/ 	.word	0x000000c0
        /*0774*/ 	.short	0x010a
        /*0776*/ 	.byte	0xff
	.zero		1


	//   ....[103]....
        /*0778*/ 	.word	0x0000ae40
        /*077c*/ 	.word	0x00000000
        /*0780*/ 	.word	0x00000090
        /*0784*/ 	.short	0x010a
        /*0786*/ 	.byte	0xff
	.zero		1


	//   ....[104]....
        /*0788*/ 	.word	0x0000ae90
        /*078c*/ 	.word	0x00000000
        /*0790*/ 	.word	0x00000080
        /*0794*/ 	.short	0x010a
        /*0796*/ 	.byte	0xff
	.zero		1


	//   ....[105]....
        /*0798*/ 	.word	0x0000aef0
        /*079c*/ 	.word	0x00000000
        /*07a0*/ 	.word	0x00000090
        /*07a4*/ 	.short	0x010a
        /*07a6*/ 	.byte	0xff
	.zero		1


	//   ....[106]....
        /*07a8*/ 	.word	0x0000af40
        /*07ac*/ 	.word	0x00000000
        /*07b0*/ 	.word	0x00000080
        /*07b4*/ 	.short	0x010a
        /*07b6*/ 	.byte	0xff
	.zero		1


	//   ....[107]....
        /*07b8*/ 	.word	0x0000afa0
        /*07bc*/ 	.word	0x00000003
        /*07c0*/ 	.word	0x000000b0
        /*07c4*/ 	.short	0x010a
        /*07c6*/ 	.byte	0xff
	.zero		1


	//   ....[108]....
        /*07c8*/ 	.word	0x0000b000
        /*07cc*/ 	.word	0x00000000
        /*07d0*/ 	.word	0x00000000
        /*07d4*/ 	.short	0x010a
        /*07d6*/ 	.byte	0xff
	.zero		1


	//   ....[109]....
        /*07d8*/ 	.word	0x0000b060
        /*07dc*/ 	.word	0x00000000
        /*07e0*/ 	.word	0x00000000
        /*07e4*/ 	.short	0x010a
        /*07e6*/ 	.byte	0xff
	.zero		1


	//   ....[110]....
        /*07e8*/ 	.word	0x0000b0c0
        /*07ec*/ 	.word	0x00000000
        /*07f0*/ 	.word	0x00000000
        /*07f4*/ 	.short	0x010a
        /*07f6*/ 	.byte	0xff
	.zero		1


	//   ....[111]....
        /*07f8*/ 	.word	0x0000b110
        /*07fc*/ 	.word	0x00000000
        /*0800*/ 	.word	0x00000080
        /*0804*/ 	.short	0x010a
        /*0806*/ 	.byte	0xff
	.zero		1


	//   ....[112]....
        /*0808*/ 	.word	0x0000b170
        /*080c*/ 	.word	0x00000000
        /*0810*/ 	.word	0x00000078
        /*0814*/ 	.short	0x010a
        /*0816*/ 	.byte	0xff
	.zero		1


	//   ....[113]....
        /*0818*/ 	.word	0x0000b1d0
        /*081c*/ 	.word	0x00000003
        /*0820*/ 	.word	0x00000050
        /*0824*/ 	.short	0x010a
        /*0826*/ 	.byte	0xff
	.zero		1


	//   ....[114]....
        /*0828*/ 	.word	0x0000b230
        /*082c*/ 	.word	0x00000003
        /*0830*/ 	.word	0x00000058
        /*0834*/ 	.short	0x010a
        /*0836*/ 	.byte	0xff
	.zero		1


	//   ....[115]....
        /*0838*/ 	.word	0x0000b290
        /*083c*/ 	.word	0x00000003
        /*0840*/ 	.word	0x00000060
        /*0844*/ 	.short	0x010a
        /*0846*/ 	.byte	0xff
	.zero		1


	//   ....[116]....
        /*0848*/ 	.word	0x0000b2f0
        /*084c*/ 	.word	0x00000003
        /*0850*/ 	.word	0x00000068
        /*0854*/ 	.short	0x010a
        /*0856*/ 	.byte	0xff
	.zero		1


	//   ....[117]....
        /*0858*/ 	.word	0x0000b350
        /*085c*/ 	.word	0x00000000
        /*0860*/ 	.word	0x00000050
        /*0864*/ 	.short	0x010a
        /*0866*/ 	.byte	0xff
	.zero		1


	//   ....[118]....
        /*0868*/ 	.word	0x0000b3b0
        /*086c*/ 	.word	0x00000000
        /*0870*/ 	.word	0x00000058
        /*0874*/ 	.short	0x010a
        /*0876*/ 	.byte	0xff
	.zero		1


	//   ....[119]....
        /*0878*/ 	.word	0x0000b410
        /*087c*/ 	.word	0x00000000
        /*0880*/ 	.word	0x00000060
        /*0884*/ 	.short	0x010a
        /*0886*/ 	.byte	0xff
	.zero		1


	//   ....[120]....
        /*0888*/ 	.word	0x0000b460
        /*088c*/ 	.word	0x00000000
        /*0890*/ 	.word	0x00000080
        /*0894*/ 	.short	0x010a
        /*0896*/ 	.byte	0xff
	.zero		1


	//   ....[121]....
        /*0898*/ 	.word	0x0000b4c0
        /*089c*/ 	.word	0x00000002
        /*08a0*/ 	.word	0x00000030
        /*08a4*/ 	.short	0x010a
        /*08a6*/ 	.byte	0xff
	.zero		1


	//   ....[122]....
        /*08a8*/ 	.word	0x0000b510
        /*08ac*/ 	.word	0x00000057
        /*08b0*/ 	.word	0x000000a0
        /*08b4*/ 	.short	0x010a
        /*08b6*/ 	.byte	0xff
	.zero		1


	//   ....[123]....
        /*08b8*/ 	.word	0x0000b560
        /*08bc*/ 	.word	0x00000003
        /*08c0*/ 	.word	0x00000030
        /*08c4*/ 	.short	0x010a
        /*08c6*/ 	.byte	0xff
	.zero		1


	//   ....[124]....
        /*08c8*/ 	.word	0x0000b5b0
        /*08cc*/ 	.word	0x00000000
        /*08d0*/ 	.word	0x00000030
        /*08d4*/ 	.short	0x010a
        /*08d6*/ 	.byte	0xff
	.zero		1


	//   ....[125]....
        /*08d8*/ 	.word	0x0000b600
        /*08dc*/ 	.word	0x00000003
        /*08e0*/ 	.word	0x00000030
        /*08e4*/ 	.short	0x010a
        /*08e6*/ 	.byte	0xff
	.zero		1


	//----- nvinfo : EIATTR_NUM_MBARRIERS
	.align		4
.L_47:
        /*08e8*/ 	.byte	0x03, 0x38
        /*08ea*/ 	.short	0x001c


	//----- nvinfo : EIATTR_EXIT_INSTR_OFFSETS
	.align		4
        /*08ec*/ 	.byte	0x04, 0x1c
        /*08ee*/ 	.short	(.L_49 - .L_48)


	//   ....[0]....
.L_48:
        /*08f0*/ 	.word	0x00002420


	//   ....[1]....
        /*08f4*/ 	.word	0x00002910


	//   ....[2]....
        /*08f8*/ 	.word	0x00002970


	//   ....[3]....
        /*08fc*/ 	.word	0x00003750


	//   ....[4]....
        /*0900*/ 	.word	0x000047b0


	//   ....[5]....
        /*0904*/ 	.word	0x000047f0


	//   ....[6]....
        /*0908*/ 	.word	0x0000aa90


	//   ....[7]....
        /*090c*/ 	.word	0x0000ab10


	//   ....[8]....
        /*0910*/ 	.word	0x0000ab40


	//   ....[9]....
        /*0914*/ 	.word	0x0000abb0


	//----- nvinfo : EIATTR_MAX_THREADS
	.align		4
.L_49:
        /*0918*/ 	.byte	0x04, 0x05
        /*091a*/ 	.short	(.L_51 - .L_50)
.L_50:
        /*091c*/ 	.word	0x00000100
        /*0920*/ 	.word	0x00000001
        /*0924*/ 	.word	0x00000001


	//----- nvinfo : EIATTR_CRS_STACK_SIZE
	.align		4
.L_51:
        /*0928*/ 	.byte	0x04, 0x1e
        /*092a*/ 	.short	(.L_53 - .L_52)
.L_52:
        /*092c*/ 	.word	0x00000000


	//----- nvinfo : EIATTR_CBANK_PARAM_SIZE
	.align		4
.L_53:
        /*0930*/ 	.byte	0x03, 0x19
        /*0932*/ 	.short	0x0800


	//----- nvinfo : EIATTR_PARAM_CBANK
	.align		4
        /*0934*/ 	.byte	0x04, 0x0a
        /*0936*/ 	.short	(.L_55 - .L_54)
	.align		4
.L_54:
        /*0938*/ 	.word	index@(.nv.constant0._ZN7cutlass13device_kernelINS_4gemm6kernel13GemmUniversalIN4cute5tupleIJiiiiEEENS1_10collective13CollectiveMmaINS1_35MainloopSm100TmaUmmaWarpSpecializedILi3ELi2ELi2ENS5_IJNS4_1CILi1EEESB_SB_EEEEENS5_IJNSA_ILi128EEENSA_ILi256EEENSA_ILi64EEEEEENS_10bfloat16_tENS5_IJlSB_lEEESI_SJ_NS4_8TiledMMAINS4_8MMA_AtomIJNS4_20SM100_MMA_F16BF16_SSISI_SI_fLi128ELi256ELNS4_4UMMA5MajorE0ELSO_0ELNSN_7ScaleInE0ELSP_0EEEEEENS4_6LayoutISC_NS5_IJNSA_ILi0EEEST_ST_EEEEENS5_IJNS4_10UnderscoreESW_SW_EEEEENS4_13SM90_TMA_LOADENS4_14ComposedLayoutINS4_7SwizzleILi3ELi4ELi3EEENS4_18smem_ptr_flag_bitsILi16EEENSS_INS5_IJNSA_ILi8EEESG_EEENS5_IJSG_SB_EEEEEEEvNS4_8identityESZ_S19_vS1A_EENS_8epilogue10collective18CollectiveEpilogueINS1C_23Sm100TmaWarpSpecializedILi4ELi2ELi64ELb1ELb0EEEJSH_NS5_IJNSS_ISE_SB_EENSS_ISG_SB_EEEEESI_SJ_SI_SJ_NS1C_6fusion15FusionCallbacksIS1G_NS1K_17LinearCombinationISI_fSI_fLNS_15FloatRoundStyleE2EEESH_S1J_JEEENS4_5SM1004TMEM4LOAD26SM100_TMEM_LOAD_32dp32b64xESZ_S19_NS4_39AutoVectorizingCopyWithAssumedAlignmentILi128EEENS4_14SM90_TMA_STOREES19_S1V_S1V_EEEvvEEEEvNT_6ParamsE)
        /*093c*/ 	.short	0x0380
        /*093e*/ 	.short	0x0800


	//----- nvinfo : EIATTR_SW_WAR
	.align		4
.L_55:
        /*0940*/ 	.byte	0x04, 0x36
        /*0942*/ 	.short	(.L_57 - .L_56)
.L_56:
        /*0944*/ 	.word	0x00000008
.L_57:


//--------------------- .nv.callgraph             --------------------------
	.section	.nv.callgraph,"",@"SHT_CUDA_CALLGRAPH"
	.align	4
	.sectionentsize	8
	.align		4
        /*0000*/ 	.word	0x00000000
	.align		4
        /*0004*/ 	.word	0xffffffff
	.align		4
        /*0008*/ 	.word	index@(_ZN7cutlass13device_kernelINS_4gemm6kernel13GemmUniversalIN4cute5tupleIJiiiiEEENS1_10collective13CollectiveMmaINS1_35MainloopSm100TmaUmmaWarpSpecializedILi3ELi2ELi2ENS5_IJNS4_1CILi1EEESB_SB_EEEEENS5_IJNSA_ILi128EEENSA_ILi256EEENSA_ILi64EEEEEENS_10bfloat16_tENS5_IJlSB_lEEESI_SJ_NS4_8TiledMMAINS4_8MMA_AtomIJNS4_20SM100_MMA_F16BF16_SSISI_SI_fLi128ELi256ELNS4_4UMMA5MajorE0ELSO_0ELNSN_7ScaleInE0ELSP_0EEEEEENS4_6LayoutISC_NS5_IJNSA_ILi0EEEST_ST_EEEEENS5_IJNS4_10UnderscoreESW_SW_EEEEENS4_13SM90_TMA_LOADENS4_14ComposedLayoutINS4_7SwizzleILi3ELi4ELi3EEENS4_18smem_ptr_flag_bitsILi16EEENSS_INS5_IJNSA_ILi8EEESG_EEENS5_IJSG_SB_EEEEEEEvNS4_8identityESZ_S19_vS1A_EENS_8epilogue10collective18CollectiveEpilogueINS1C_23Sm100TmaWarpSpecializedILi4ELi2ELi64ELb1ELb0EEEJSH_NS5_IJNSS_ISE_SB_EENSS_ISG_SB_EEEEESI_SJ_SI_SJ_NS1C_6fusion15FusionCallbacksIS1G_NS1K_17LinearCombinationISI_fSI_fLNS_15FloatRoundStyleE2EEESH_S1J_JEEENS4_5SM1004TMEM4LOAD26SM100_TMEM_LOAD_32dp32b64xESZ_S19_NS4_39AutoVectorizingCopyWithAssumedAlignmentILi128EEENS4_14SM90_TMA_STOREES19_S1V_S1V_EEEvvEEEEvNT_6ParamsE)
	.align		4
        /*000c*/ 	.word	index@(__assertfail)
	.align		4
        /*0010*/ 	.word	0x00000000
	.align		4
        /*0014*/ 	.word	0xfffffffe
	.align		4
        /*0018*/ 	.word	0x00000000
	.align		4
        /*001c*/ 	.word	0xfffffffd
	.align		4
        /*0020*/ 	.word	0x00000000
	.align		4
        /*0024*/ 	.word	0xfffffffc


//--------------------- .nv.constant4             --------------------------
	.section	.nv.constant4,"a",@progbits
	.align	8
	.align		8
.nv.constant4:
        /*0000*/ 	.dword	__assertfail
	.align		8
        /*0008*/ 	.dword	__unnamed_1
	.align		8
        /*0010*/ 	.dword	__unnamed_2
	.align		8
        /*0018*/ 	.dword	_ZN40_INTERNAL_cc51da9d_4_k_cu_c758cf71_353494cuda3std3__45__cpo5beginE
	.align		8
        /*0020*/ 	.dword	_ZN40_INTERNAL_cc51da9d_4_k_cu_c758cf71_353494cuda3std3__45__cpo3endE
	.align		8
        /*0028*/ 	.dword	_ZN40_INTERNAL_cc51da9d_4_k_cu_c758cf71_353494cuda3std3__45__cpo6cbeginE
	.align		8
        /*0030*/ 	.dword	_ZN40_INTERNAL_cc51da9d_4_k_cu_c758cf71_353494cuda3std3__45__cpo4cendE
	.align		8
        /*0038*/ 	.dword	_ZN40_INTERNAL_cc51da9d_4_k_cu_c758cf71_353494cuda3std3__442_GLOBAL__N__cc51da9d_4_k_cu_c758cf71_353496ignoreE
	.align		8
        /*0040*/ 	.dword	_ZN40_INTERNAL_cc51da9d_4_k_cu_c758cf71_353494cuda3std3__419piecewise_constructE
	.align		8
        /*0048*/ 	.dword	_ZN40_INTERNAL_cc51da9d_4_k_cu_c758cf71_353494cuda3std3__48in_placeE
	.align		8
        /*0050*/ 	.dword	_ZN40_INTERNAL_cc51da9d_4_k_cu_c758cf71_353494cuda3std6ranges3__45__cpo4swapE
	.align		8
        /*0058*/ 	.dword	_ZN40_INTERNAL_cc51da9d_4_k_cu_c758cf71_353494cuda3std6ranges3__45__cpo9iter_moveE
	.align		8
        /*0060*/ 	.dword	_ZN40_INTERNAL_cc51da9d_4_k_cu_c758cf71_353494cute7productE
	.align		8
        /*0068*/ 	.dword	_ZN40_INTERNAL_cc51da9d_4_k_cu_c758cf71_353494cute1_E
	.align		8
        /*0070*/ 	.dword	$str$25
	.align		8
        /*0078*/ 	.dword	$str$26
	.align		8
        /*0080*/ 	.dword	$str$27
	.align		8
        /*0088*/ 	.dword	$str$28


//--------------------- .text._ZN7cutlass13device_kernelINS_4gemm6kernel13GemmUniversalIN4cute5tupleIJiiiiEEENS1_10collective13CollectiveMmaINS1_35MainloopSm100TmaUmmaWarpSpecializedILi3ELi2ELi2ENS5_IJNS4_1CILi1EEESB_SB_EEEEENS5_IJNSA_ILi128EEENSA_ILi256EEENSA_ILi64EEEEEENS_10bfloat16_tENS5_IJlSB_lEEESI_SJ_NS4_8TiledMMAINS4_8MMA_AtomIJNS4_20SM100_MMA_F16BF16_SSISI_SI_fLi128ELi256ELNS4_4UMMA5MajorE0ELSO_0ELNSN_7ScaleInE0ELSP_0EEEEEENS4_6LayoutISC_NS5_IJNSA_ILi0EEEST_ST_EEEEENS5_IJNS4_10UnderscoreESW_SW_EEEEENS4_13SM90_TMA_LOADENS4_14ComposedLayoutINS4_7SwizzleILi3ELi4ELi3EEENS4_18smem_ptr_flag_bitsILi16EEENSS_INS5_IJNSA_ILi8EEESG_EEENS5_IJSG_SB_EEEEEEEvNS4_8identityESZ_S19_vS1A_EENS_8epilogue10collective18CollectiveEpilogueINS1C_23Sm100TmaWarpSpecializedILi4ELi2ELi64ELb1ELb0EEEJSH_NS5_IJNSS_ISE_SB_EENSS_ISG_SB_EEEEESI_SJ_SI_SJ_NS1C_6fusion15FusionCallbacksIS1G_NS1K_17LinearCombinationISI_fSI_fLNS_15FloatRoundStyleE2EEESH_S1J_JEEENS4_5SM1004TMEM4LOAD26SM100_TMEM_LOAD_32dp32b64xESZ_S19_NS4_39AutoVectorizingCopyWithAssumedAlignmentILi128EEENS4_14SM90_TMA_STOREES19_S1V_S1V_EEEvvEEEEvNT_6ParamsE --------------------------
	.section	.text._ZN7cutlass13device_kernelINS_4gemm6kernel13GemmUniversalIN4cute5tupleIJiiiiEEENS1_10collective13CollectiveMmaINS1_35MainloopSm100TmaUmmaWarpSpecializedILi3ELi2ELi2ENS5_IJNS4_1CILi1EEESB_SB_EEEEENS5_IJNSA_ILi128EEENSA_ILi256EEENSA_ILi64EEEEEENS_10bfloat16_tENS5_IJlSB_lEEESI_SJ_NS4_8TiledMMAINS4_8MMA_AtomIJNS4_20SM100_MMA_F16BF16_SSISI_SI_fLi128ELi256ELNS4_4UMMA5MajorE0ELSO_0ELNSN_7ScaleInE0ELSP_0EEEEEENS4_6LayoutISC_NS5_IJNSA_ILi0EEEST_ST_EEEEENS5_IJNS4_10UnderscoreESW_SW_EEEEENS4_13SM90_TMA_LOADENS4_14ComposedLayoutINS4_7SwizzleILi3ELi4ELi3EEENS4_18smem_ptr_flag_bitsILi16EEENSS_INS5_IJNSA_ILi8EEESG_EEENS5_IJSG_SB_EEEEEEEvNS4_8identityESZ_S19_vS1A_EENS_8epilogue10collective18CollectiveEpilogueINS1C_23Sm100TmaWarpSpecializedILi4ELi2ELi64ELb1ELb0EEEJSH_NS5_IJNSS_ISE_SB_EENSS_ISG_SB_EEEEESI_SJ_SI_SJ_NS1C_6fusion15FusionCallbacksIS1G_NS1K_17LinearCombinationISI_fSI_fLNS_15FloatRoundStyleE2EEESH_S1J_JEEENS4_5SM1004TMEM4LOAD26SM100_TMEM_LOAD_32dp32b64xESZ_S19_NS4_39AutoVectorizingCopyWithAssumedAlignmentILi128EEENS4_14SM90_TMA_STOREES19_S1V_S1V_EEEvvEEEEvNT_6ParamsE,"ax",@progbits
	.align	128
.text._ZN7cutlass13device_kernelINS_4gemm6kernel13GemmUniversalIN4cute5tupleIJiiiiEEENS1_10collective13CollectiveMmaINS1_35MainloopSm100TmaUmmaWarpSpecializedILi3ELi2ELi2ENS5_IJNS4_1CILi1EEESB_SB_EEEEENS5_IJNSA_ILi128EEENSA_ILi256EEENSA_ILi64EEEEEENS_10bfloat16_tENS5_IJlSB_lEEESI_SJ_NS4_8TiledMMAINS4_8MMA_AtomIJNS4_20SM100_MMA_F16BF16_SSISI_SI_fLi128ELi256ELNS4_4UMMA5MajorE0ELSO_0ELNSN_7ScaleInE0ELSP_0EEEEEENS4_6LayoutISC_NS5_IJNSA_ILi0EEEST_ST_EEEEENS5_IJNS4_10UnderscoreESW_SW_EEEEENS4_13SM90_TMA_LOADENS4_14ComposedLayoutINS4_7SwizzleILi3ELi4ELi3EEENS4_18smem_ptr_flag_bitsILi16EEENSS_INS5_IJNSA_ILi8EEESG_EEENS5_IJSG_SB_EEEEEEEvNS4_8identityESZ_S19_vS1A_EENS_8epilogue10collective18CollectiveEpilogueINS1C_23Sm100TmaWarpSpecializedILi4ELi2ELi64ELb1ELb0EEEJSH_NS5_IJNSS_ISE_SB_EENSS_ISG_SB_EEEEESI_SJ_SI_SJ_NS1C_6fusion15FusionCallbacksIS1G_NS1K_17LinearCombinationISI_fSI_fLNS_15FloatRoundStyleE2EEESH_S1J_JEEENS4_5SM1004TMEM4LOAD26SM100_TMEM_LOAD_32dp32b64xESZ_S19_NS4_39AutoVectorizingCopyWithAssumedAlignmentILi128EEENS4_14SM90_TMA_STOREES19_S1V_S1V_EEEvvEEEEvNT_6ParamsE:
        .type           _ZN7cutlass13device_kernelINS_4gemm6kernel13GemmUniversalIN4cute5tupleIJiiiiEEENS1_10collective13CollectiveMmaINS1_35MainloopSm100TmaUmmaWarpSpecializedILi3ELi2ELi2ENS5_IJNS4_1CILi1EEESB_SB_EEEEENS5_IJNSA_ILi128EEENSA_ILi256EEENSA_ILi64EEEEEENS_10bfloat16_tENS5_IJlSB_lEEESI_SJ_NS4_8TiledMMAINS4_8MMA_AtomIJNS4_20SM100_MMA_F16BF16_SSISI_SI_fLi128ELi256ELNS4_4UMMA5MajorE0ELSO_0ELNSN_7ScaleInE0ELSP_0EEEEEENS4_6LayoutISC_NS5_IJNSA_ILi0EEEST_ST_EEEEENS5_IJNS4_10UnderscoreESW_SW_EEEEENS4_13SM90_TMA_LOADENS4_14ComposedLayoutINS4_7SwizzleILi3ELi4ELi3EEENS4_18smem_ptr_flag_bitsILi16EEENSS_INS5_IJNSA_ILi8EEESG_EEENS5_IJSG_SB_EEEEEEEvNS4_8identityESZ_S19_vS1A_EENS_8epilogue10collective18CollectiveEpilogueINS1C_23Sm100TmaWarpSpecializedILi4ELi2ELi64ELb1ELb0EEEJSH_NS5_IJNSS_ISE_SB_EENSS_ISG_SB_EEEEESI_SJ_SI_SJ_NS1C_6fusion15FusionCallbacksIS1G_NS1K_17LinearCombinationISI_fSI_fLNS_15FloatRoundStyleE2EEESH_S1J_JEEENS4_5SM1004TMEM4LOAD26SM100_TMEM_LOAD_32dp32b64xESZ_S19_NS4_39AutoVectorizingCopyWithAssumedAlignmentILi128EEENS4_14SM90_TMA_STOREES19_S1V_S1V_EEEvvEEEEvNT_6ParamsE,@function
        .size           _ZN7cutlass13device_kernelINS_4gemm6kernel13GemmUniversalIN4cute5tupleIJiiiiEEENS1_10collective13CollectiveMmaINS1_35MainloopSm100TmaUmmaWarpSpecializedILi3ELi2ELi2ENS5_IJNS4_1CILi1EEESB_SB_EEEEENS5_IJNSA_ILi128EEENSA_ILi256EEENSA_ILi64EEEEEENS_10bfloat16_tENS5_IJlSB_lEEESI_SJ_NS4_8TiledMMAINS4_8MMA_AtomIJNS4_20SM100_MMA_F16BF16_SSISI_SI_fLi128ELi256ELNS4_4UMMA5MajorE0ELSO_0ELNSN_7ScaleInE0ELSP_0EEEEEENS4_6LayoutISC_NS5_IJNSA_ILi0EEEST_ST_EEEEENS5_IJNS4_10UnderscoreESW_SW_EEEEENS4_13SM90_TMA_LOADENS4_14ComposedLayoutINS4_7SwizzleILi3ELi4ELi3EEENS4_18smem_ptr_flag_bitsILi16EEENSS_INS5_IJNSA_ILi8EEESG_EEENS5_IJSG_SB_EEEEEEEvNS4_8identityESZ_S19_vS1A_EENS_8epilogue10collective18CollectiveEpilogueINS1C_23Sm100TmaWarpSpecializedILi4ELi2ELi64ELb1ELb0EEEJSH_NS5_IJNSS_ISE_SB_EENSS_ISG_SB_EEEEESI_SJ_SI_SJ_NS1C_6fusion15FusionCallbacksIS1G_NS1K_17LinearCombinationISI_fSI_fLNS_15FloatRoundStyleE2EEESH_S1J_JEEENS4_5SM1004TMEM4LOAD26SM100_TMEM_LOAD_32dp32b64xESZ_S19_NS4_39AutoVectorizingCopyWithAssumedAlignmentILi128EEENS4_14SM90_TMA_STOREES19_S1V_S1V_EEEvvEEEEvNT_6ParamsE,(.L_x_167 - _ZN7cutlass13device_kernelINS_4gemm6kernel13GemmUniversalIN4cute5tupleIJiiiiEEENS1_10collective13CollectiveMmaINS1_35MainloopSm100TmaUmmaWarpSpecializedILi3ELi2ELi2ENS5_IJNS4_1CILi1EEESB_SB_EEEEENS5_IJNSA_ILi128EEENSA_ILi256EEENSA_ILi64EEEEEENS_10bfloat16_tENS5_IJlSB_lEEESI_SJ_NS4_8TiledMMAINS4_8MMA_AtomIJNS4_20SM100_MMA_F16BF16_SSISI_SI_fLi128ELi256ELNS4_4UMMA5MajorE0ELSO_0ELNSN_7ScaleInE0ELSP_0EEEEEENS4_6LayoutISC_NS5_IJNSA_ILi0EEEST_ST_EEEEENS5_IJNS4_10UnderscoreESW_SW_EEEEENS4_13SM90_TMA_LOADENS4_14ComposedLayoutINS4_7SwizzleILi3ELi4ELi3EEENS4_18smem_ptr_flag_bitsILi16EEENSS_INS5_IJNSA_ILi8EEESG_EEENS5_IJSG_SB_EEEEEEEvNS4_8identityESZ_S19_vS1A_EENS_8epilogue10collective18CollectiveEpilogueINS1C_23Sm100TmaWarpSpecializedILi4ELi2ELi64ELb1ELb0EEEJSH_NS5_IJNSS_ISE_SB_EENSS_ISG_SB_EEEEESI_SJ_SI_SJ_NS1C_6fusion15FusionCallbacksIS1G_NS1K_17LinearCombinationISI_fSI_fLNS_15FloatRoundStyleE2EEESH_S1J_JEEENS4_5SM1004TMEM4LOAD26SM100_TMEM_LOAD_32dp32b64xESZ_S19_NS4_39AutoVectorizingCopyWithAssumedAlignmentILi128EEENS4_14SM90_TMA_STOREES19_S1V_S1V_EEEvvEEEEvNT_6ParamsE)
        .other          _ZN7cutlass13device_kernelINS_4gemm6kernel13GemmUniversalIN4cute5tupleIJiiiiEEENS1_10collective13CollectiveMmaINS1_35MainloopSm100TmaUmmaWarpSpecializedILi3ELi2ELi2ENS5_IJNS4_1CILi1EEESB_SB_EEEEENS5_IJNSA_ILi128EEENSA_ILi256EEENSA_ILi64EEEEEENS_10bfloat16_tENS5_IJlSB_lEEESI_SJ_NS4_8TiledMMAINS4_8MMA_AtomIJNS4_20SM100_MMA_F16BF16_SSISI_SI_fLi128ELi256ELNS4_4UMMA5MajorE0ELSO_0ELNSN_7ScaleInE0ELSP_0EEEEEENS4_6LayoutISC_NS5_IJNSA_ILi0EEEST_ST_EEEEENS5_IJNS4_10UnderscoreESW_SW_EEEEENS4_13SM90_TMA_LOADENS4_14ComposedLayoutINS4_7SwizzleILi3ELi4ELi3EEENS4_18smem_ptr_flag_bitsILi16EEENSS_INS5_IJNSA_ILi8EEESG_EEENS5_IJSG_SB_EEEEEEEvNS4_8identityESZ_S19_vS1A_EENS_8epilogue10collective18CollectiveEpilogueINS1C_23Sm100TmaWarpSpecializedILi4ELi2ELi64ELb1ELb0EEEJSH_NS5_IJNSS_ISE_SB_EENSS_ISG_SB_EEEEESI_SJ_SI_SJ_NS1C_6fusion15FusionCallbacksIS1G_NS1K_17LinearCombinationISI_fSI_fLNS_15FloatRoundStyleE2EEESH_S1J_JEEENS4_5SM1004TMEM4LOAD26SM100_TMEM_LOAD_32dp32b64xESZ_S19_NS4_39AutoVectorizingCopyWithAssumedAlignmentILi128EEENS4_14SM90_TMA_STOREES19_S1V_S1V_EEEvvEEEEvNT_6ParamsE,@"STO_CUDA_ENTRY STV_DEFAULT"
_ZN7cutlass13device_kernelINS_4gemm6kernel13GemmUniversalIN4cute5tupleIJiiiiEEENS1_10collective13CollectiveMmaINS1_35MainloopSm100TmaUmmaWarpSpecializedILi3ELi2ELi2ENS5_IJNS4_1CILi1EEESB_SB_EEEEENS5_IJNSA_ILi128EEENSA_ILi256EEENSA_ILi64EEEEEENS_10bfloat16_tENS5_IJlSB_lEEESI_SJ_NS4_8TiledMMAINS4_8MMA_AtomIJNS4_20SM100_MMA_F16BF16_SSISI_SI_fLi128ELi256ELNS4_4UMMA5MajorE0ELSO_0ELNSN_7ScaleInE0ELSP_0EEEEEENS4_6LayoutISC_NS5_IJNSA_ILi0EEEST_ST_EEEEENS5_IJNS4_10UnderscoreESW_SW_EEEEENS4_13SM90_TMA_LOADENS4_14ComposedLayoutINS4_7SwizzleILi3ELi4ELi3EEENS4_18smem_ptr_flag_bitsILi16EEENSS_INS5_IJNSA_ILi8EEESG_EEENS5_IJSG_SB_EEEEEEEvNS4_8identityESZ_S19_vS1A_EENS_8epilogue10collective18CollectiveEpilogueINS1C_23Sm100TmaWarpSpecializedILi4ELi2ELi64ELb1ELb0EEEJSH_NS5_IJNSS_ISE_SB_EENSS_ISG_SB_EEEEESI_SJ_SI_SJ_NS1C_6fusion15FusionCallbacksIS1G_NS1K_17LinearCombinationISI_fSI_fLNS_15FloatRoundStyleE2EEESH_S1J_JEEENS4_5SM1004TMEM4LOAD26SM100_TMEM_LOAD_32dp32b64xESZ_S19_NS4_39AutoVectorizingCopyWithAssumedAlignmentILi128EEENS4_14SM90_TMA_STOREES19_S1V_S1V_EEEvvEEEEvNT_6ParamsE:
[----:B------:R-:W1:Y:S01]  /*0000*/  LDC R1, c[0x0][0x37c] ;  /* 0x0000df00ff017b82 */ /* 0x000e620000000800 */
[----:B------:R-:W2:Y:S01]  /*0010*/  S2R R170, SR_TID.X ;  /* 0x0000000000aa7919 */ /* 0x000ea20000002100 */
[----:B------:R-:W3:Y:S01]  /*0020*/  LDCU.64 UR4, c[0x0][0x890] ;  /* 0x00011200ff0477ac */ /* 0x000ee20008000a00 */
[----:B------:R-:W-:Y:S02]  /*0030*/  PRMT R155, RZ, 0x7610, R155 ;  /* 0x00007610ff9b7816 */ /* 0x000fe4000000009b */
[----:B------:R-:W-:Y:S01]  /*0040*/  ELECT P5, URZ, PT ;  /* 0x0000000000ff782f */ /* 0x000fe200038a0000 */
[----:B------:R-:W4:Y:S01]  /*0050*/  LDCU.64 UR46, c[0x0][0x358] ;  /* 0x00006b00ff2e77ac */ /* 0x000f220008000a00 */
[----:B---3--:R-:W-:-:S04]  /*0060*/  UISETP.NE.U32.AND UP0, UPT, UR4, URZ, UPT ;  /* 0x000000ff0400728c */ /* 0x008fc8000bf05070 */
[----:B------:R-:W-:Y:S01]  /*0070*/  UISETP.NE.AND.EX UP0, UPT, UR5, URZ, UPT, UP0 ;  /* 0x000000ff0500728c */ /* 0x000fe2000bf05300 */
[----:B--2---:R-:W-:-:S05]  /*0080*/  SHF.R.U32.HI R162, RZ, 0x5, R170 ;  /* 0x00000005ffa27819 */ /* 0x004fca00000116aa */
[----:B------:R-:W2:Y:S02]  /*0090*/  SHFL.IDX PT, R0, R162, RZ, 0x1f ;  /* 0x00001fffa2007589 */ /* 0x000ea400000e0000 */
[----:B--2---:R-:W-:Y:S01]  /*00a0*/  R2UR UR8, R0 ;  /* 0x00000000000872ca */ /* 0x004fe200000e0000 */
[----:B-1--4-:R-:W-:-:S14]  /*00b0*/  BRA.U UP0, `(.L_x_0) ;  /* 0x00000001002c7547 */ /* 0x012fdc000b800000 */
[----:B------:R-:W1:Y:S02]  /*00c0*/  LDCU.64 UR6, c[0x0][0x888] ;  /* 0x00011100ff0677ac */ /* 0x000e640008000a00 */
[----:B-1----:R-:W-:-:S04]  /*00d0*/  UISETP.NE.U32.AND UP0, UPT, UR6, URZ, UPT ;  /* 0x000000ff0600728c */ /* 0x002fc8000bf05070 */
[----:B------:R-:W-:-:S09]  /*00e0*/  UISETP.NE.AND.EX UP0, UPT, UR7, URZ, UPT, UP0 ;  /* 0x000000ff0700728c */ /* 0x000fd2000bf05300 */
[----:B------:R-:W-:Y:S05]  /*00f0*/  BRA.U !UP0, `(.L_x_1) ;  /* 0x0000000108107547 */ /* 0x000fea000b800000 */
[----:B------:R-:W1:Y:S02]  /*0100*/  LDC.64 R2, c[0x0][0x888] ;  /* 0x00022200ff027b82 */ /* 0x000e640000000a00 */
[----:B-1----:R1:W5:Y:S01]  /*0110*/  LDG.E R81, desc[UR46][R2.64] ;  /* 0x0000002e02517981 */ /* 0x002362000c1e1900 */
[----:B------:R-:W-:Y:S01]  /*0120*/  HFMA2 R155, -RZ, RZ, 0, 5.9604644775390625e-08 ;  /* 0x00000001ff9b7431 */ /* 0x000fe200000001ff */
[----:B------:R-:W-:Y:S05]  /*0130*/  BRA `(.L_x_0) ;  /* 0x00000000000c7947 */ /* 0x000fea0003800000 */
.L_x_1:
[----:B------:R-:W1:Y:S01]  /*0140*/  LDCU UR6, c[0x0][0x880] ;  /* 0x00011000ff0677ac */ /* 0x000e620008000800 */
[----:B------:R-:W-:Y:S01]  /*0150*/  HFMA2 R155, -RZ, RZ, 0, 5.9604644775390625e-08 ;  /* 0x00000001ff9b7431 */ /* 0x000fe200000001ff */
[----:B-1----:R-:W-:-:S07]  /*0160*/  MOV R81, UR6 ;  /* 0x0000000600517c02 */ /* 0x002fce0008000f00 */
.L_x_0:
[----:B------:R-:W2:Y:S02]  /*0170*/  LDCU.64 UR6, c[0x0][0x8b0] ;  /* 0x00011600ff0677ac */ /* 0x000ea40008000a00 */
[----:B--2---:R-:W-:-:S04]  /*0180*/  UISETP.NE.U32.AND UP0, UPT, UR6, URZ, UPT ;  /* 0x000000ff0600728c */ /* 0x004fc8000bf05070 */
[----:B------:R-:W-:-:S09]  /*0190*/  UISETP.NE.AND.EX UP0, UPT, UR7, URZ, UPT, UP0 ;  /* 0x000000ff0700728c */ /* 0x000fd2000bf05300 */
[----:B------:R-:W-:Y:S05]  /*01a0*/  BRA.U UP0, `(.L_x_2) ;  /* 0x0000000100247547 */ /* 0x000fea000b800000 */
[----:B------:R-:W2:Y:S02]  /*01b0*/  LDCU.64 UR6, c[0x0][0x8a8] ;  /* 0x00011500ff0677ac */ /* 0x000ea40008000a00 */
[----:B--2---:R-:W-:-:S04]  /*01c0*/  UISETP.NE.U32.AND UP0, UPT, UR6, URZ, UPT ;  /* 0x000000ff0600728c */ /* 0x004fc8000bf05070 */
[----:B------:R-:W-:-:S09]  /*01d0*/  UISETP.NE.AND.EX UP0, UPT, UR7, URZ, UPT, UP0 ;  /* 0x000000ff0700728c */ /* 0x000fd2000bf05300 */
[----:B------:R-:W-:Y:S05]  /*01e0*/  BRA.U !UP0, `(.L_x_3) ;  /* 0x00000001080c7547 */ /* 0x000fea000b800000 */
[----:B------:R-:W2:Y:S02]  /*01f0*/  LDC.64 R78, c[0x0][0x8a8] ;  /* 0x00022a00ff4e7b82 */ /* 0x000ea40000000a00 */
[----:B--2---:R2:W5:Y:S01]  /*0200*/  LDG.E R78, desc[UR46][R78.64] ;  /* 0x0000002e4e4e7981 */ /* 0x004562000c1e1900 */
[----:B------:R-:W-:Y:S05]  /*0210*/  BRA `(.L_x_2) ;  /* 0x0000000000087947 */ /* 0x000fea0003800000 */
.L_x_3:
[----:B------:R-:W2:Y:S02]  /*0220*/  LDCU UR6, c[0x0][0x8a0] ;  /* 0x00011400ff0677ac */ /* 0x000ea40008000800 */
[----:B--2---:R-:W-:Y:S02]  /*0230*/  MOV R78, UR6 ;  /* 0x00000006004e7c02 */ /* 0x004fe40008000f00 */
.L_x_2:
[----:B------:R-:W-:Y:S01]  /*0240*/  IMAD.U32 R0, RZ, RZ, UR8 ;  /* 0x00000008ff007e24 */ /* 0x000fe2000f8e00ff */
[----:B------:R-:W-:Y:S04]  /*0250*/  BSSY.RECONVERGENT B0, `(.L_x_4) ;  /* 0x000000c000007945 */ /* 0x000fe80003800200 */
[C---:B------:R-:W-:Y:S02]  /*0260*/  ISETP.NE.OR P1, PT, R0.reuse, 0x1, !P5 ;  /* 0x000000010000780c */ /* 0x040fe40006f25670 */
[----:B------:R-:W-:-:S11]  /*0270*/  ISETP.NE.OR P0, PT, R0, 0x3, !P5 ;  /* 0x000000030000780c */ /* 0x000fd60006f05670 */
[----:B------:R-:W-:Y:S05]  /*0280*/  @P1 BRA `(.L_x_5) ;  /* 0x0000000000201947 */ /* 0x000fea0003800000 */
[----:B------:R-:W3:Y:S02]  /*0290*/  LDCU.64 UR6, c[0x0][0x348] ;  /* 0x00006900ff0677ac */ /* 0x000ee40008000a00 */
[----:B---3--:R-:W-:Y:S02]  /*02a0*/  UIADD3 UR10, UP1, UPT, UR6, 0x80, URZ ;  /* 0x00000080060a7890 */ /* 0x008fe4000ff3e0ff */
[----:B------:R-:W-:Y:S02]  /*02b0*/  UIADD3 UR6, UP0, UPT, UR6, 0x180, URZ ;  /* 0x0000018006067890 */ /* 0x000fe4000ff1e0ff */
[----:B------:R-:W-:Y:S02]  /*02c0*/  UIADD3.X UR11, UPT, UPT, URZ, UR7, URZ, UP1, !UPT ;  /* 0x00000007ff0b7290 */ /* 0x000fe40008ffe4ff */
[----:B------:R-:W-:-:S07]  /*02d0*/  UIADD3.X UR7, UPT, UPT, URZ, UR7, URZ, UP0, !UPT ;  /* 0x00000007ff077290 */ /* 0x000fce00087fe4ff */
[----:B------:R3:W-:Y:S02]  /*02e0*/  UTMACCTL.PF [UR10] ;  /* 0x000000000a0079b9 */ /* 0x0007e40008040000 */
[----:B------:R3:W-:Y:S02]  /*02f0*/  UTMACCTL.PF [UR6] ;  /* 0x00000000060079b9 */ /* 0x0007e40008040000 */
[----:B---3--:R-:W-:Y:S01]  /*0300*/  NOP ;  /* 0x0000000000007918 */ /* 0x008fe20000000000 */
.L_x_5:
[----:B------:R-:W-:Y:S05]  /*0310*/  BSYNC.RECONVERGENT B0 ;  /* 0x0000000000007941 */ /* 0x000fea0003800200 */
.L_x_4:
[----:B------:R-:W-:Y:S04]  /*0320*/  BSSY.RECONVERGENT B0, `(.L_x_6) ;  /* 0x000000a000007945 */ /* 0x000fe80003800200 */
        /* <DEDUP_REMOVED lines=9> */
.L_x_7:
[----:B------:R-:W-:Y:S05]  /*03c0*/  BSYNC.RECONVERGENT B0 ;  /* 0x0000000000007941 */ /* 0x000fea0003800200 */
.L_x_6:
[----:B------:R-:W3:Y:S01]  /*03d0*/  LDCU.64 UR6, c[0x0][0x888] ;  /* 0x00011100ff0677ac */ /* 0x000ee20008000a00 */
[----:B------:R-:W-:Y:S02]  /*03e0*/  UISETP.EQ.U32.AND UP1, UPT, UR4, URZ, UPT ;  /* 0x000000ff0400728c */ /* 0x000fe4000bf22070 */
[----:B------:R-:W-:Y:S02]  /*03f0*/  UPLOP3.LUT UP2, UPT, UPT, UPT, UPT, 0x80, 0x8 ;  /* 0x000000000008789c */ /* 0x000fe40003f4f070 */
[----:B---3--:R-:W-:-:S04]  /*0400*/  UISETP.NE.U32.AND UP0, UPT, UR6, URZ, UPT ;  /* 0x000000ff0600728c */ /* 0x008fc8000bf05070 */
[----:B------:R-:W-:-:S04]  /*0410*/  UISETP.NE.AND.EX UP0, UPT, UR7, URZ, UPT, UP0 ;  /* 0x000000ff0700728c */ /* 0x000fc8000bf05300 */
[----:B------:R-:W-:-:S04]  /*0420*/  UISETP.EQ.OR.EX UP3, UPT, UR5, URZ, !UP0, UP1 ;  /* 0x000000ff0500728c */ /* 0x000fc8000c762710 */
[----:B------:R-:W-:-:S05]  /*0430*/  UP2UR UR50, UPR, URZ, 0x8 ;  /* 0x00000008ff327883 */ /* 0x000fca0008000000 */
[----:B------:R-:W-:Y:S07]  /*0440*/  BRA.U !UP3, `(.L_x_8) ;  /* 0x000000010b207547 */ /* 0x000fee000b800000 */
[----:B------:R-:W-:Y:S01]  /*0450*/  UISETP.NE.U32.AND UP2, UPT, UR4, URZ, UPT ;  /* 0x000000ff0400728c */ /* 0x000fe2000bf45070 */
[----:B-----5:R-:W-:Y:S01]  /*0460*/  FSETP.NEU.AND P0, PT, R81, RZ, PT ;  /* 0x000000ff5100720b */ /* 0x020fe20003f0d000 */
[----:B------:R-:W-:Y:S02]  /*0470*/  USEL UR4, URZ, 0xffffffff, UP0 ;  /* 0xffffffffff047887 */ /* 0x000fe40008000000 */
[----:B------:R-:W-:-:S10]  /*0480*/  UISETP.NE.AND.EX UP2, UPT, UR5, URZ, UPT, UP2 ;  /* 0x000000ff0500728c */ /* 0x000fd4000bf45320 */
[----:B------:R-:W-:Y:S01]  /*0490*/  VOTEU.ANY UP1, P0 ;  /* 0x0000000000ff7886 */ /* 0x000fe20000020100 */
[----:B------:R-:W-:-:S04]  /*04a0*/  @!UP2 USEL UR4, URZ, 0xffffffff, UP1 ;  /* 0xffffffffff04a887 */ /* 0x000fc80008800000 */
[----:B------:R-:W-:-:S04]  /*04b0*/  ULOP3.LUT UR4, UR4, 0x1, URZ, 0xc0, !UPT ;  /* 0x0000000104047892 */ /* 0x000fc8000f8ec0ff */
[----:B------:R-:W-:-:S11]  /*04c0*/  UISETP.NE.U32.AND UP2, UPT, UR4, 0x1, UPT ;  /* 0x000000010400788c */ /* 0x000fd6000bf45070 */
.L_x_8:
[----:B-1----:R-:W1:Y:S01]  /*04d0*/  SHFL.IDX PT, R2, R162, RZ, 0x1f ;  /* 0x00001fffa2027589 */ /* 0x002e6200000e0000 */
[----:B------:R-:W-:-:S04]  /*04e0*/  UISETP.NE.AND UP1, UPT, UR8, 0x2, UPT ;  /* 0x000000020800788c */ /* 0x000fc8000bf25270 */
[----:B------:R-:W-:Y:S01]  /*04f0*/  USEL UR6, URZ, 0x1, UP1 ;  /* 0x00000001ff067887 */ /* 0x000fe20008800000 */
[----:B-1----:R-:W-:-:S13]  /*0500*/  ISETP.NE.AND P0, PT, R2, RZ, PT ;  /* 0x000000ff0200720c */ /* 0x002fda0003f05270 */
[----:B------:R-:W-:Y:S05]  /*0510*/  @P0 BRA `(.L_x_9) ;  /* 0x0000000000400947 */ /* 0x000fea0003800000 */
[----:B------:R-:W1:Y:S01]  /*0520*/  S2UR UR5, SR_CgaCtaId ;  /* 0x00000000000579c3 */ /* 0x000e620000008800 */
[----:B------:R-:W-:Y:S01]  /*0530*/  UMOV UR7, 0x400 ;  /* 0x0000040000077882 */ /* 0x000fe20000000000 */
[----:B------:R-:W-:Y:S01]  /*0540*/  UMOV UR4, 0x1 ;  /* 0x0000000100047882 */ /* 0x000fe20000000000 */
[----:B------:R-:W-:Y:S01]  /*0550*/  ELECT P0, URZ, PT ;  /* 0x0000000000ff782f */ /* 0x000fe20003800000 */
[----:B------:R-:W-:-:S04]  /*0560*/  UIADD3 UR10, UPT, UPT, -UR4, 0x100000, URZ ;  /* 0x00100000040a7890 */ /* 0x000fc8000fffe1ff */
[----:B------:R-:W-:Y:S02]  /*0570*/  USHF.L.U32 UR11, UR10, 0xb, URZ ;  /* 0x0000000b0a0b7899 */ /* 0x000fe400080006ff */
[----:B------:R-:W-:Y:S02]  /*0580*/  USHF.L.U32 UR10, UR10, 0x1, URZ ;  /* 0x000000010a0a7899 */ /* 0x000fe400080006ff */
[----:B-1----:R-:W-:Y:S01]  /*0590*/  ULEA UR5, UR5, UR7, 0x18 ;  /* 0x0000000705057291 */ /* 0x002fe2000f8ec0ff */
[----:B------:R-:W1:Y:S11]  /*05a0*/  FENCE.VIEW.ASYNC.S ;  /* 0x00000000000073c6 */ /* 0x000e760000000000 */
[----:B-1----:R1:W3:Y:S01]  /*05b0*/  SYNCS.EXCH.64 URZ, [UR5], UR10 ;  /* 0x0000000a05ff75b2 */ /* 0x0022e20008000100 */
[----:B------:R1:W4:Y:S01]  /*05c0*/  SYNCS.EXCH.64 URZ, [UR5+0x18], UR10 ;  /* 0x0000180a05ff75b2 */ /* 0x0003220008000100 */
[----:B------:R1:W1:Y:S01]  /*05d0*/  SYNCS.EXCH.64 URZ, [UR5+0x8], UR10 ;  /* 0x0000080a05ff75b2 */ /* 0x0002620008000100 */
[----:B------:R1:W1:Y:S01]  /*05e0*/  SYNCS.EXCH.64 URZ, [UR5+0x20], UR10 ;  /* 0x0000200a05ff75b2 */ /* 0x0002620008000100 */
[----:B------:R1:W1:Y:S01]  /*05f0*/  SYNCS.EXCH.64 URZ, [UR5+0x10], UR10 ;  /* 0x0000100a05ff75b2 */ /* 0x0002620008000100 */
[----:B------:R1:W1:Y:S01]  /*0600*/  SYNCS.EXCH.64 URZ, [UR5+0x28], UR10 ;  /* 0x0000280a05ff75b2 */ /* 0x0002620008000100 */
[----:B------:R-:W-:Y:S01]  /*0610*/  NOP ;  /* 0x0000000000007918 */ /* 0x000fe20000000000 */
.L_x_9:
[----:B------:R-:W2:Y:S01]  /*0620*/  SHFL.IDX PT, R2, R162, RZ, 0x1f ;  /* 0x00001fffa2027589 */ /* 0x000ea200000e0000 */
[----:B------:R-:W-:Y:S01]  /*0630*/  NOP ;  /* 0x0000000000007918 */ /* 0x000fe20000000000 */
[----:B--2---:R-:W-:-:S13]  /*0640*/  ISETP.NE.AND P0, PT, R2, 0x1, PT ;  /* 0x000000010200780c */ /* 0x004fda0003f05270 */
[----:B------:R-:W-:Y:S05]  /*0650*/  @P0 BRA `(.L_x_10) ;  /* 0x0000000000580947 */ /* 0x000fea0003800000 */
[----:B------:R-:W2:Y:S01]  /*0660*/  S2UR UR7, SR_CgaCtaId ;  /* 0x00000000000779c3 */ /* 0x000ea20000008800 */
[----:B------:R-:W-:Y:S01]  /*0670*/  UMOV UR9, 0x400 ;  /* 0x0000040000097882 */ /* 0x000fe20000000000 */
[----:B-1----:R-:W-:Y:S01]  /*0680*/  UMOV UR5, 0x20 ;  /* 0x0000002000057882 */ /* 0x002fe20000000000 */
[----:B------:R-:W-:Y:S01]  /*0690*/  UMOV UR4, 0x80 ;  /* 0x0000008000047882 */ /* 0x000fe20000000000 */
[----:B------:R-:W-:-:S04]  /*06a0*/  UIADD3 UR10, UPT, UPT, -UR5, 0x100000, URZ ;  /* 0x00100000050a7890 */ /* 0x000fc8000fffe1ff */
[----:B------:R-:W-:Y:S02]  /*06b0*/  USHF.L.U32 UR11, UR10, 0xb, URZ ;  /* 0x0000000b0a0b7899 */ /* 0x000fe400080006ff */
[----:B------:R-:W-:Y:S02]  /*06c0*/  USHF.L.U32 UR10, UR10, 0x1, URZ ;  /* 0x000000010a0a7899 */ /* 0x000fe400080006ff */
[----:B------:R-:W-:-:S04]  /*06d0*/  UIADD3 UR4, UPT, UPT, -UR4, 0x100000, URZ ;  /* 0x0010000004047890 */ /* 0x000fc8000fffe1ff */
[----:B------:R-:W-:Y:S02]  /*06e0*/  USHF.L.U32 UR5, UR4, 0xb, URZ ;  /* 0x0000000b04057899 */ /* 0x000fe400080006ff */
[----:B------:R-:W-:Y:S01]  /*06f0*/  USHF.L.U32 UR4, UR4, 0x1, URZ ;  /* 0x0000000104047899 */ /* 0x000fe200080006ff */
[----:B------:R-:W-:Y:S01]  /*0700*/  ELECT P0, URZ, PT ;  /* 0x0000000000ff782f */ /* 0x000fe20003800000 */
[----:B--2---:R-:W-:Y:S01]  /*0710*/  ULEA UR7, UR7, UR9, 0x18 ;  /* 0x0000000907077291 */ /* 0x004fe2000f8ec0ff */
[----:B------:R-:W1:Y:S11]  /*0720*/  FENCE.VIEW.ASYNC.S ;  /* 0x00000000000073c6 */ /* 0x000e760000000000 */
[----:B-1----:R2:W1:Y:S01]  /*0730*/  SYNCS.EXCH.64 URZ, [UR7+0x30], UR10 ;  /* 0x0000300a07ff75b2 */ /* 0x0024620008000100 */
[----:B------:R2:W1:Y:S01]  /*0740*/  SYNCS.EXCH.64 URZ, [UR7+0x50], UR4 ;  /* 0x0000500407ff75b2 */ /* 0x0004620008000100 */
[----:B------:R2:W1:Y:S01]  /*0750*/  SYNCS.EXCH.64 URZ, [UR7+0x38], UR10 ;  /* 0x0000380a07ff75b2 */ /* 0x0004620008000100 */
[----:B------:R2:W1:Y:S01]  /*0760*/  SYNCS.EXCH.64 URZ, [UR7+0x58], UR4 ;  /* 0x0000580407ff75b2 */ /* 0x0004620008000100 */
[----:B------:R2:W1:Y:S01]  /*0770*/  SYNCS.EXCH.64 URZ, [UR7+0x40], UR10 ;  /* 0x0000400a07ff75b2 */ /* 0x0004620008000100 */
[----:B------:R2:W1:Y:S01]  /*0780*/  SYNCS.EXCH.64 URZ, [UR7+0x60], UR4 ;  /* 0x0000600407ff75b2 */ /* 0x0004620008000100 */
[----:B------:R2:W1:Y:S01]  /*0790*/  SYNCS.EXCH.64 URZ, [UR7+0x48], UR10 ;  /* 0x0000480a07ff75b2 */ /* 0x0004620008000100 */
[----:B------:R2:W1:Y:S02]  /*07a0*/  SYNCS.EXCH.64 URZ, [UR7+0x68], UR4 ;  /* 0x0000680407ff75b2 */ /* 0x0004640008000100 */
[----:B--2---:R-:W-:Y:S01]  /*07b0*/  NOP ;  /* 0x0000000000007918 */ /* 0x004fe20000000000 */
.L_x_10:
[----:B------:R-:W2:Y:S01]  /*07c0*/  SHFL.IDX PT, R2, R162, RZ, 0x1f ;  /* 0x00001fffa2027589 */ /* 0x000ea200000e0000 */
[----:B------:R-:W-:Y:S01]  /*07d0*/  NOP ;  /* 0x0000000000007918 */ /* 0x000fe20000000000 */
[----:B--2---:R-:W-:-:S13]  /*07e0*/  ISETP.NE.AND P0, PT, R2, 0x3, PT ;  /* 0x000000030200780c */ /* 0x004fda0003f05270 */
[----:B------:R-:W-:Y:S05]  /*07f0*/  @P0 BRA `(.L_x_11) ;  /* 0x0000000000300947 */ /* 0x000fea0003800000 */
[----:B-1----:R-:W1:Y:S01]  /*0800*/  S2UR UR5, SR_CgaCtaId ;  /* 0x00000000000579c3 */ /* 0x002e620000008800 */
        /* <DEDUP_REMOVED lines=8> */
[----:B-1----:R2:W1:Y:S01]  /*0890*/  SYNCS.EXCH.64 URZ, [UR5+0x70], UR10 ;  /* 0x0000700a05ff75b2 */ /* 0x0024620008000100 */
[----:B------:R2:W1:Y:S02]  /*08a0*/  SYNCS.EXCH.64 URZ, [UR5+0x78], UR10 ;  /* 0x0000780a05ff75b2 */ /* 0x0004640008000100 */
[----:B--2---:R-:W-:Y:S01]  /*08b0*/  NOP ;  /* 0x0000000000007918 */ /* 0x004fe20000000000 */
.L_x_11:
[----:B------:R-:W2:Y:S01]  /*08c0*/  SHFL.IDX PT, R2, R162, RZ, 0x1f ;  /* 0x00001fffa2027589 */ /* 0x000ea200000e0000 */
[----:B------:R-:W-:Y:S01]  /*08d0*/  NOP ;  /* 0x0000000000007918 */ /* 0x000fe20000000000 */
[----:B--2---:R-:W-:-:S13]  /*08e0*/  ISETP.NE.AND P0, PT, R2, 0x4, PT ;  /* 0x000000040200780c */ /* 0x004fda0003f05270 */
[----:B------:R-:W-:Y:S05]  /*08f0*/  @P0 BRA `(.L_x_12) ;  /* 0x00000000004c0947 */ /* 0x000fea0003800000 */
[----:B-1----:R-:W1:Y:S01]  /*0900*/  S2UR UR5, SR_CgaCtaId ;  /* 0x00000000000579c3 */ /* 0x002e620000008800 */
[----:B------:R-:W-:Y:S01]  /*0910*/  UMOV UR9, 0x100 ;  /* 0x0000010000097882 */ /* 0x000fe20000000000 */
[----:B------:R-:W-:Y:S01]  /*0920*/  UMOV UR7, 0x400 ;  /* 0x0000040000077882 */ /* 0x000fe20000000000 */
[----:B------:R-:W-:Y:S01]  /*0930*/  USEL UR9, UR9, 0xe0, UP2 ;  /* 0x000000e009097887 */ /* 0x000fe20009000000 */
[----:B------:R-:W-:Y:S01]  /*0940*/  UMOV UR4, 0x1 ;  /* 0x0000000100047882 */ /* 0x000fe20000000000 */
[----:B------:R-:W-:Y:S01]  /*0950*/  ELECT P0, URZ, PT ;  /* 0x0000000000ff782f */ /* 0x000fe20003800000 */
[----:B------:R-:W-:-:S04]  /*0960*/  UIADD3 UR10, UPT, UPT, -UR4, 0x100000, URZ ;  /* 0x00100000040a7890 */ /* 0x000fc8000fffe1ff */
[----:B------:R-:W-:Y:S02]  /*0970*/  USHF.L.U32 UR11, UR10, 0xb, URZ ;  /* 0x0000000b0a0b7899 */ /* 0x000fe400080006ff */
[----:B------:R-:W-:Y:S02]  /*0980*/  USHF.L.U32 UR10, UR10, 0x1, URZ ;  /* 0x000000010a0a7899 */ /* 0x000fe400080006ff */
[----:B------:R-:W-:-:S04]  /*0990*/  UIADD3 UR12, UPT, UPT, -UR9, 0x100000, URZ ;  /* 0x00100000090c7890 */ /* 0x000fc8000fffe1ff */
[----:B------:R-:W-:Y:S02]  /*09a0*/  USHF.L.U32 UR13, UR12, 0xb, URZ ;  /* 0x0000000b0c0d7899 */ /* 0x000fe400080006ff */
[----:B------:R-:W-:Y:S02]  /*09b0*/  USHF.L.U32 UR12, UR12, 0x1, URZ ;  /* 0x000000010c0c7899 */ /* 0x000fe400080006ff */
[----:B-1----:R-:W-:Y:S01]  /*09c0*/  ULEA UR5, UR5, UR7, 0x18 ;  /* 0x0000000705057291 */ /* 0x002fe2000f8ec0ff */
[----:B------:R-:W1:Y:S11]  /*09d0*/  FENCE.VIEW.ASYNC.S ;  /* 0x00000000000073c6 */ /* 0x000e760000000000 */
[----:B-1----:R2:W1:Y:S01]  /*09e0*/  SYNCS.EXCH.64 URZ, [UR5+0x80], UR10 ;  /* 0x0000800a05ff75b2 */ /* 0x0024620008000100 */
[----:B------:R2:W1:Y:S01]  /*09f0*/  SYNCS.EXCH.64 URZ, [UR5+0x90], UR12 ;  /* 0x0000900c05ff75b2 */ /* 0x0004620008000100 */
[----:B------:R2:W1:Y:S01]  /*0a00*/  SYNCS.EXCH.64 URZ, [UR5+0x88], UR10 ;  /* 0x0000880a05ff75b2 */ /* 0x0004620008000100 */
[----:B------:R2:W1:Y:S02]  /*0a10*/  SYNCS.EXCH.64 URZ, [UR5+0x98], UR12 ;  /* 0x0000980c05ff75b2 */ /* 0x0004640008000100 */
[----:B--2---:R-:W-:Y:S01]  /*0a20*/  NOP ;  /* 0x0000000000007918 */ /* 0x004fe20000000000 */
.L_x_12:
        /* <DEDUP_REMOVED lines=20> */
[----:B------:R2:W1:Y:S02]  /*0b70*/  SYNCS.EXCH.64 URZ, [UR7+0xb8], UR4 ;  /* 0x0000b80407ff75b2 */ /* 0x0004640008000100 */
[----:B--2---:R-:W-:Y:S01]  /*0b80*/  NOP ;  /* 0x0000000000007918 */ /* 0x004fe20000000000 */
.L_x_13:
        /* <DEDUP_REMOVED lines=18> */
.L_x_14:
[----:B-1----:R-:W1:Y:S01]  /*0cb0*/  S2UR UR5, SR_CTAID.X ;  /* 0x00000000000579c3 */ /* 0x002e620000002500 */
[----:B------:R-:W-:-:S05]  /*0cc0*/  CS2R.32 R156, SR_CgaSize ;  /* 0x00000000009c7805 */ /* 0x000fca0000008a00 */
[----:B------:R-:W-:-:S05]  /*0cd0*/  IMAD R156, R156, -0xa0, RZ ;  /* 0xffffff609c9c7824 */ /* 0x000fca00078e02ff */
[----:B------:R-:W-:-:S14]  /*0ce0*/  R2UR UR9, R156 ;  /* 0x000000009c0972ca */ /* 0x000fdc00000e0000 */
[----:B------:R-:W2:Y:S01]  /*0cf0*/  LDCU UR9, c[0x0][UR9+0x2b0] ;  /* 0x00005600090977ac */ /* 0x000ea20008000800 */
[----:B------:R-:W-:Y:S01]  /*0d00*/  NOP ;  /* 0x0000000000007918 */ /* 0x000fe20000000000 */
[----:B------:R-:W-:-:S05]  /*0d10*/  CS2R.32 R156, SR_CgaSize ;  /* 0x00000000009c7805 */ /* 0x000fca0000008a00 */
[----:B------:R-:W-:-:S05]  /*0d20*/  IMAD R156, R156, -0xa0, RZ ;  /* 0xffffff609c9c7824 */ /* 0x000fca00078e02ff */
[----:B------:R-:W-:-:S14]  /*0d30*/  R2UR UR7, R156 ;  /* 0x000000009c0772ca */ /* 0x000fdc00000e0000 */
[----:B------:R-:W3:Y:S01]  /*0d40*/  LDCU UR7, c[0x0][UR7+0x2b4] ;  /* 0x00005680070777ac */ /* 0x000ee20008000800 */
[----:B------:R-:W4:Y:S08]  /*0d50*/  S2UR UR4, SR_CTAID.Y ;  /* 0x00000000000479c3 */ /* 0x000f300000002600 */
[----:B------:R-:W3:Y:S01]  /*0d60*/  LDC R9, c[0x0][0xb24] ;  /* 0x0002c900ff097b82 */ /* 0x000ee20000000800 */
[----:B-1----:R-:W-:-:S02]  /*0d70*/  I2FP.F32.U32 R4, UR5 ;  /* 0x0000000500047c45 */ /* 0x002fc40008201000 */
[----:B------:R-:W-:-:S05]  /*0d80*/  CS2R.32 R5, SR_CgaSize ;  /* 0x0000000000057805 */ /* 0x000fca0000008a00 */
[----:B------:R-:W-:-:S06]  /*0d90*/  IMAD R5, R5, -0xa0, RZ ;  /* 0xffffff6005057824 */ /* 0x000fcc00078e02ff */
[----:B------:R-:W1:Y:S01]  /*0da0*/  LDC R5, c[0x0][R5+0x2a0] ;  /* 0x0000a80005057b82 */ /* 0x000e620000000800 */
[----:B------:R-:W-:Y:S01]  /*0db0*/  MOV R21, UR5 ;  /* 0x0000000500157c02 */ /* 0x000fe20008000f00 */
[----:B--2---:R-:W-:Y:S01]  /*0dc0*/  FMUL R4, R4, UR9 ;  /* 0x0000000904047c20 */ /* 0x004fe20008400000 */
[----:B----4-:R-:W-:Y:S02]  /*0dd0*/  I2FP.F32.U32 R2, UR4 ;  /* 0x0000000400027c45 */ /* 0x010fe40008201000 */
[----:B------:R-:W-:-:S05]  /*0de0*/  CS2R.32 R3, SR_CgaSize ;  /* 0x0000000000037805 */ /* 0x000fca0000008a00 */
[----:B------:R-:W-:-:S06]  /*0df0*/  IMAD R3, R3, -0xa0, RZ ;  /* 0xffffff6003037824 */ /* 0x000fcc00078e02ff */
[----:B------:R-:W2:Y:S01]  /*0e00*/  LDC R3, c[0x0][R3+0x2a4] ;  /* 0x0000a90003037b82 */ /* 0x000ea20000000800 */
[----:B------:R-:W4:Y:S01]  /*0e10*/  F2I.U32.TRUNC.NTZ R156, R4 ;  /* 0x00000004009c7305 */ /* 0x000f22000020f000 */
[----:B------:R-:W-:Y:S01]  /*0e20*/  MOV R20, UR4 ;  /* 0x0000000400147c02 */ /* 0x000fe20008000f00 */
[----:B---3--:R-:W-:-:S05]  /*0e30*/  FMUL R2, R2, UR7 ;  /* 0x0000000702027c20 */ /* 0x008fca0008400000 */
[----:B------:R-:W-:Y:S01]  /*0e40*/  BAR.SYNC.DEFER_BLOCKING 0x0 ;  /* 0x0000000000007b1d */ /* 0x000fe20000010000 */
[----:B------:R-:W-:-:S05]  /*0e50*/  ISETP.GE.AND P0, PT, R9, 0x1, PT ;  /* 0x000000010900780c */ /* 0x000fca0003f06270 */
[----:B------:R-:W3:Y:S02]  /*0e60*/  F2I.U32.TRUNC.NTZ R154, R2 ;  /* 0x00000002009a7305 */ /* 0x000ee4000020f000 */
[----:B------:R-:W2:Y:S01]  /*0e70*/  S2UR UR36, SR_CTAID.Z ;  /* 0x00000000002479c3 */ /* 0x000ea20000002700 */
[----:B----4-:R-:W-:-:S05]  /*0e80*/  IADD3 R156, PT, PT, -R156, RZ, RZ ;  /* 0x000000ff9c9c7210 */ /* 0x010fca0007ffe1ff */
[----:B-1----:R-:W-:Y:S01]  /*0e90*/  IMAD R156, R5, R156, UR5 ;  /* 0x00000005059c7e24 */ /* 0x002fe2000f8e029c */
[----:B---3--:R-:W-:-:S05]  /*0ea0*/  IADD3 R154, PT, PT, -R154, RZ, RZ ;  /* 0x000000ff9a9a7210 */ /* 0x008fca0007ffe1ff */
[----:B--2---:R-:W-:Y:S01]  /*0eb0*/  IMAD R154, R3, R154, UR4 ;  /* 0x00000004039a7e24 */ /* 0x004fe2000f8e029a */
[----:B------:R-:W-:Y:S06]  /*0ec0*/  @!P0 BRA `(.L_x_15) ;  /* 0x0000000000b88947 */ /* 0x000fec0003800000 */
[----:B------:R-:W1:Y:S01]  /*0ed0*/  LDC.64 R4, c[0x0][0xb18] ;  /* 0x0002c600ff047b82 */ /* 0x000e620000000a00 */
[----:B------:R-:W-:-:S07]  /*0ee0*/  ISETP.NE.AND P0, PT, R9, 0x1, PT ;  /* 0x000000010900780c */ /* 0x000fce0003f05270 */
[----:B------:R-:W2:Y:S08]  /*0ef0*/  LDC R10, c[0x0][0xb0c] ;  /* 0x0002c300ff0a7b82 */ /* 0x000eb00000000800 */
[----:B------:R-:W3:Y:S08]  /*0f00*/  LDC R11, c[0x0][0x370] ;  /* 0x0000dc00ff0b7b82 */ /* 0x000ef00000000800 */
[----:B------:R-:W4:Y:S01]  /*0f10*/  LDC R12, c[0x0][0x374] ;  /* 0x0000dd00ff0c7b82 */ /* 0x000f220000000800 */
[----:B-1----:R-:W-:-:S07]  /*0f20*/  ISETP.NE.AND P1, PT, R4, 0x1, PT ;  /* 0x000000010400780c */ /* 0x002fce0003f25270 */
[----:B------:R-:W3:Y:S01]  /*0f30*/  LDC.64 R6, c[0x0][0xb10] ;  /* 0x0002c400ff067b82 */ /* 0x000ee20000000a00 */
[----:B--2---:R-:W-:-:S07]  /*0f40*/  ISETP.NE.AND P2, PT, R10, 0x1, PT ;  /* 0x000000010a00780c */ /* 0x004fce0003f45270 */
[----:B------:R-:W1:Y:S08]  /*0f50*/  LDC R8, c[0x0][0xb20] ;  /* 0x0002c800ff087b82 */ /* 0x000e700000000800 */
[----:B------:R-:W2:Y:S01]  /*0f60*/  LDC.64 R2, c[0x0][0xb28] ;  /* 0x0002ca00ff027b82 */ /* 0x000ea20000000a00 */
[----:B----4-:R-:W-:-:S04]  /*0f70*/  IMAD.HI.U32 R13, R12, R5, RZ ;  /* 0x000000050c0d7227 */ /* 0x010fc800078e00ff */
[----:B------:R-:W-:-:S04]  /*0f80*/  IMAD.HI.U32 R5, R20, R5, RZ ;  /* 0x0000000514057227 */ /* 0x000fc800078e00ff */
[----:B---3--:R-:W-:-:S04]  /*0f90*/  IMAD.HI.U32 R14, R11, R6, RZ ;  /* 0x000000060b0e7227 */ /* 0x008fc800078e00ff */
[C---:B------:R-:W-:Y:S01]  /*0fa0*/  IMAD.HI.U32 R16, R21.reuse, R6, RZ ;  /* 0x0000000615107227 */ /* 0x040fe200078e00ff */
[-C--:B------:R-:W-:Y:S02]  /*0fb0*/  @P2 SHF.R.U32.HI R11, RZ, R7.reuse, R14 ;  /* 0x00000007ff0b2219 */ /* 0x080fe4000001160e */
[-C--:B-1----:R-:W-:Y:S02]  /*0fc0*/  @P1 SHF.R.U32.HI R12, RZ, R8.reuse, R13 ;  /* 0x00000008ff0c1219 */ /* 0x082fe4000001160d */
[----:B------:R-:W-:Y:S02]  /*0fd0*/  SHF.R.U32.HI R5, RZ, R8, R5 ;  /* 0x00000008ff057219 */ /* 0x000fe40000011605 */
[----:B------:R-:W-:Y:S02]  /*0fe0*/  SHF.R.U32.HI R16, RZ, R7, R16 ;  /* 0x00000007ff107219 */ /* 0x000fe40000011610 */
[----:B------:R-:W-:Y:S01]  /*0ff0*/  SEL R5, R20, R5, !P1 ;  /* 0x0000000514057207 */ /* 0x000fe20004800000 */
[----:B--2---:R-:W-:Y:S01]  /*1000*/  IMAD.HI.U32 R14, R12, R2, RZ ;  /* 0x000000020c0e7227 */ /* 0x004fe200078e00ff */
[----:B------:R-:W-:-:S02]  /*1010*/  SEL R7, R21, R16, !P2 ;  /* 0x0000001015077207 */ /* 0x000fc40005000000 */
[----:B------:R-:W-:Y:S01]  /*1020*/  IADD3 R13, PT, PT, -R5, RZ, RZ ;  /* 0x000000ff050d7210 */ /* 0x000fe20007ffe1ff */
[----:B------:R-:W-:Y:S01]  /*1030*/  IMAD.HI.U32 R6, R11, R2, RZ ;  /* 0x000000020b067227 */ /* 0x000fe200078e00ff */
[----:B------:R-:W-:-:S03]  /*1040*/  @P0 SHF.R.U32.HI R12, RZ, R3, R14 ;  /* 0x00000003ff0c0219 */ /* 0x000fc6000001160e */
[----:B------:R-:W-:Y:S01]  /*1050*/  IMAD R13, R4, R13, R20 ;  /* 0x0000000d040d7224 */ /* 0x000fe200078e0214 */
[----:B------:R-:W-:Y:S01]  /*1060*/  @P0 SHF.R.U32.HI R11, RZ, R3, R6 ;  /* 0x00000003ff0b0219 */ /* 0x000fe20000011606 */
[----:B------:R-:W-:-:S04]  /*1070*/  IMAD R12, R12, R9, RZ ;  /* 0x000000090c0c7224 */ /* 0x000fc800078e02ff */
[----:B------:R-:W-:Y:S01]  /*1080*/  IMAD R6, R11, R9, RZ ;  /* 0x000000090b067224 */ /* 0x000fe200078e02ff */
[----:B------:R-:W-:-:S04]  /*1090*/  ISETP.GE.AND P1, PT, R5, R12, PT ;  /* 0x0000000c0500720c */ /* 0x000fc80003f26270 */
[----:B------:R-:W-:Y:S01]  /*10a0*/  ISETP.GE.OR P1, PT, R7, R6, P1 ;  /* 0x000000060700720c */ /* 0x000fe20000f26670 */
[----:B------:R-:W-:-:S05]  /*10b0*/  IMAD.HI.U32 R6, R5, R2, RZ ;  /* 0x0000000205067227 */ /* 0x000fca00078e00ff */
[----:B------:R-:W-:-:S04]  /*10c0*/  SHF.R.U32.HI R6, RZ, R3, R6 ;  /* 0x00000003ff067219 */ /* 0x000fc80000011606 */
[----:B------:R-:W-:-:S03]  /*10d0*/  SEL R6, R5, R6, !P0 ;  /* 0x0000000605067207 */ /* 0x000fc60004000000 */
[----:B------:R-:W-:Y:S01]  /*10e0*/  @!P1 IMAD.HI.U32 R8, R7, R2, RZ ;  /* 0x0000000207089227 */ /* 0x000fe200078e00ff */
[----:B------:R-:W-:-:S04]  /*10f0*/  IADD3 R2, PT, PT, -R6, RZ, RZ ;  /* 0x000000ff06027210 */ /* 0x000fc80007ffe1ff */
[----:B------:R-:W-:Y:S01]  /*1100*/  @!P1 SHF.R.U32.HI R8, RZ, R3, R8 ;  /* 0x00000003ff089219 */ /* 0x000fe20000011608 */
[----:B------:R-:W-:-:S03]  /*1110*/  IMAD R2, R9, R2, R5 ;  /* 0x0000000209027224 */ /* 0x000fc600078e0205 */
[----:B------:R-:W-:-:S05]  /*1120*/  @!P1 SEL R3, R7, R8, !P0 ;  /* 0x0000000807039207 */ /* 0x000fca0004000000 */
[--C-:B------:R-:W-:Y:S02]  /*1130*/  @!P1 IMAD.IADD R6, R6, 0x1, -R3.reuse ;  /* 0x0000000106069824 */ /* 0x100fe400078e0a03 */
[----:B------:R-:W-:Y:S01]  /*1140*/  @!P1 IMAD R3, R2, R11, R3 ;  /* 0x0000000b02039224 */ /* 0x000fe200078e0203 */
[----:B------:R-:W-:Y:S01]  /*1150*/  IADD3 R2, PT, PT, -R7, RZ, RZ ;  /* 0x000000ff07027210 */ /* 0x000fe20007ffe1ff */
[----:B------:R-:W-:Y:S02]  /*1160*/  @!P1 IMAD R5, R6, R9, R7 ;  /* 0x0000000906059224 */ /* 0x000fe400078e0207 */
[----:B------:R-:W-:Y:S02]  /*1170*/  @!P1 IMAD.MOV.U32 R7, RZ, RZ, R3 ;  /* 0x000000ffff079224 */ /* 0x000fe400078e0003 */
[----:B------:R-:W-:Y:S02]  /*1180*/  IMAD R2, R10, R2, R21 ;  /* 0x000000020a027224 */ /* 0x000fe400078e0215 */
[----:B------:R-:W-:-:S02]  /*1190*/  IMAD R20, R5, R4, R13 ;  /* 0x0000000405147224 */ /* 0x000fc400078e020d */
[----:B------:R-:W-:Y:S02]  /*11a0*/  IMAD R21, R7, R10, R2 ;  /* 0x0000000a07157224 */ /* 0x000fe400078e0202 */
.L_x_15:
[----:B------:R-:W1:Y:S01]  /*11b0*/  LDCU UR4, c[0x0][0xb30] ;  /* 0x00016600ff0477ac */ /* 0x000e620008000800 */
[----:B------:R-:W2:Y:S08]  /*11c0*/  S2UR UR37, SR_CgaCtaId ;  /* 0x00000000002579c3 */ /* 0x000eb00000008800 */
[----:B------:R-:W3:Y:S01]  /*11d0*/  LDC R72, c[0x0][0xb24] ;  /* 0x0002c900ff487b82 */ /* 0x000ee20000000800 */
[----:B-1----:R-:W-:-:S09]  /*11e0*/  UISETP.NE.AND UP1, UPT, UR4, 0x1, UPT ;  /* 0x000000010400788c */ /* 0x002fd2000bf25270 */
[----:B--2---:R-:W-:Y:S05]  /*11f0*/  BRA.U UP1, `(.L_x_16) ;  /* 0x0000000101407547 */ /* 0x004fea000b800000 */
[----:B------:R-:W1:Y:S08]  /*1200*/  LDC.64 R4, c[0x0][0xb10] ;  /* 0x0002c400ff047b82 */ /* 0x000e700000000a00 */
[----:B------:R-:W2:Y:S08]  /*1210*/  LDC.64 R2, c[0x0][0xb18] ;  /* 0x0002c600ff027b82 */ /* 0x000eb00000000a00 */
[----:B------:R-:W4:Y:S08]  /*1220*/  LDC R6, c[0x0][0xb20] ;  /* 0x0002c800ff067b82 */ /* 0x000f300000000800 */
[----:B------:R-:W3:Y:S01]  /*1230*/  LDC R8, c[0x0][0xb0c] ;  /* 0x0002c300ff087b82 */ /* 0x000ee20000000800 */
[----:B-1----:R-:W-:-:S05]  /*1240*/  IMAD.HI.U32 R4, R21, R4, RZ ;  /* 0x0000000415047227 */ /* 0x002fca00078e00ff */
[----:B------:R-:W-:Y:S01]  /*1250*/  SHF.R.U32.HI R4, RZ, R5, R4 ;  /* 0x00000005ff047219 */ /* 0x000fe20000011604 */
[----:B--2---:R-:W-:Y:S01]  /*1260*/  IMAD.HI.U32 R3, R20, R3, RZ ;  /* 0x0000000314037227 */ /* 0x004fe200078e00ff */
[----:B------:R-:W-:-:S04]  /*1270*/  ISETP.NE.AND P0, PT, R2, 0x1, PT ;  /* 0x000000010200780c */ /* 0x000fc80003f05270 */
[----:B----4-:R-:W-:-:S04]  /*1280*/  SHF.R.U32.HI R3, RZ, R6, R3 ;  /* 0x00000006ff037219 */ /* 0x010fc80000011603 */
[----:B------:R-:W-:Y:S02]  /*1290*/  SEL R3, R20, R3, !P0 ;  /* 0x0000000314037207 */ /* 0x000fe40004000000 */
[----:B---3--:R-:W-:-:S04]  /*12a0*/  ISETP.NE.AND P1, PT, R8, 0x1, PT ;  /* 0x000000010800780c */ /* 0x008fc80003f25270 */
[----:B------:R-:W-:-:S05]  /*12b0*/  SEL R4, R21, R4, !P1 ;  /* 0x0000000415047207 */ /* 0x000fca0004800000 */
[----:B------:R-:W-:Y:S02]  /*12c0*/  IMAD.IADD R5, R3, 0x1, -R4 ;  /* 0x0000000103057824 */ /* 0x000fe400078e0a04 */
[----:B------:R-:W-:Y:S02]  /*12d0*/  IMAD.IADD R3, R4, 0x1, -R3 ;  /* 0x0000000104037824 */ /* 0x000fe400078e0a03 */
[----:B------:R-:W-:Y:S02]  /*12e0*/  IMAD R21, R5, R8, R21 ;  /* 0x0000000805157224 */ /* 0x000fe400078e0215 */
[----:B------:R-:W-:-:S07]  /*12f0*/  IMAD R20, R3, R2, R20 ;  /* 0x0000000203147224 */ /* 0x000fce00078e0214 */
.L_x_16:
[----:B------:R-:W-:Y:S01]  /*1300*/  BAR.SYNC.DEFER_BLOCKING 0x0 ;  /* 0x0000000000007b1d */ /* 0x000fe20000010000 */
[----:B------:R-:W-:Y:S01]  /*1310*/  UISETP.NE.AND UP1, UPT, UR8, 0x2, UPT ;  /* 0x000000020800788c */ /* 0x000fe2000bf25270 */
[----:B------:R-:W-:Y:S02]  /*1320*/  ISETP.NE.OR P5, PT, R0, 0x2, !P5 ;  /* 0x000000020000780c */ /* 0x000fe40006fa5670 */
[----:B------:R-:W-:-:S06]  /*1330*/  LOP3.LUT R2, R170, 0x1f, RZ, 0xc0, !PT ;  /* 0x0000001faa027812 */ /* 0x000fcc00078ec0ff */
[----:B------:R-:W-:Y:S05]  /*1340*/  BRA.U UP1, `(.L_x_17) ;  /* 0x00000011013c7547 */ /* 0x000fea000b800000 */
[----:B------:R-:W1:Y:S01]  /*1350*/  LDCU UR13, c[0x0][0x38c] ;  /* 0x00007180ff0d77ac */ /* 0x000e620008000800 */
[----:B------:R-:W2:Y:S01]  /*1360*/  LDC R9, c[0x0][0x370] ;  /* 0x0000dc00ff097b82 */ /* 0x000ea20000000800 */
[----:B------:R-:W-:Y:S01]  /*1370*/  PLOP3.LUT P1, PT, PT, PT, UP2, 0x80, 0x8 ;  /* 0x000000000008781c */ /* 0x000fe20003f2f028 */
[----:B------:R-:W-:Y:S01]  /*1380*/  HFMA2 R12, -RZ, RZ, 0, 0 ;  /* 0x00000000ff0c7431 */ /* 0x000fe200000001ff */
[----:B------:R-:W-:Y:S01]  /*1390*/  ISETP.EQ.OR P4, PT, R2, RZ, P5 ;  /* 0x000000ff0200720c */ /* 0x000fe20002f82670 */
[----:B------:R-:W-:Y:S01]  /*13a0*/  IMAD.MOV.U32 R15, RZ, RZ, 0x1 ;  /* 0x00000001ff0f7424 */ /* 0x000fe200078e00ff */
[----:B------:R-:W-:Y:S01]  /*13b0*/  PLOP3.LUT P1, PT, P1, PT, PT, 0x8, 0x80 ;  /* 0x000000000080781c */ /* 0x000fe20000f2e170 */
[----:B------:R-:W-:Y:S01]  /*13c0*/  IMAD.MOV.U32 R14, RZ, RZ, RZ ;  /* 0x000000ffff0e7224 */ /* 0x000fe200078e00ff */
[----:B------:R-:W-:Y:S01]  /*13d0*/  MOV R8, 0x1 ;  /* 0x0000000100087802 */ /* 0x000fe20000000f00 */
[----:B------:R-:W4:Y:S01]  /*13e0*/  LDC R0, c[0x0][0x374] ;  /* 0x0000dd00ff007b82 */ /* 0x000f220000000800 */
[----:B------:R-:W-:Y:S01]  /*13f0*/  IMAD.MOV.U32 R10, RZ, RZ, RZ ;  /* 0x000000ffff0a7224 */ /* 0x000fe200078e00ff */
[----:B------:R-:W2:Y:S01]  /*1400*/  LDCU.64 UR22, c[0x0][0x348] ;  /* 0x00006900ff1677ac */ /* 0x000ea20008000a00 */
[----:B------:R-:W-:Y:S01]  /*1410*/  UMOV UR6, URZ ;  /* 0x000000ff00067c82 */ /* 0x000fe20008000000 */
[----:B-1----:R-:W-:-:S04]  /*1420*/  UIADD3 UR5, UPT, UPT, UR13, 0x3f, URZ ;  /* 0x0000003f0d057890 */ /* 0x002fc8000fffe0ff */
[----:B------:R-:W-:-:S04]  /*1430*/  USHF.R.S32.HI UR4, URZ, 0x1f, UR5 ;  /* 0x0000001fff047899 */ /* 0x000fc80008011405 */
[----:B------:R-:W-:-:S04]  /*1440*/  ULEA.HI UR4, UR4, UR5, URZ, 0x6 ;  /* 0x0000000504047291 */ /* 0x000fc8000f8f30ff */
[----:B------:R-:W-:Y:S02]  /*1450*/  USHF.R.S32.HI UR15, URZ, 0x6, UR4 ;  /* 0x00000006ff0f7899 */ /* 0x000fe40008011404 */
[----:B------:R-:W-:Y:S02]  /*1460*/  UIADD3 UR4, UPT, UPT, UR13, -0x1, URZ ;  /* 0xffffffff0d047890 */ /* 0x000fe4000fffe0ff */
[----:B------:R-:W-:Y:S02]  /*1470*/  UISETP.LT.U32.AND UP0, UPT, UR15, 0x3, UPT ;  /* 0x000000030f00788c */ /* 0x000fe4000bf01070 */
[----:B------:R-:W-:Y:S02]  /*1480*/  UISETP.GE.U32.AND UP1, UPT, UR4, -0x7f, UPT ;  /* 0xffffff810400788c */ /* 0x000fe4000bf26070 */
[----:B------:R-:W-:Y:S02]  /*1490*/  USEL UR14, UR15, 0x3, UP0 ;  /* 0x000000030f0e7887 */ /* 0x000fe40008000000 */
[----:B------:R-:W-:-:S02]  /*14a0*/  UIADD3 UR13, UPT, UPT, UR13, 0x7e, URZ ;  /* 0x0000007e0d0d7890 */ /* 0x000fc4000fffe0ff */
[----:B------:R-:W-:Y:S02]  /*14b0*/  UIADD3 UR5, UPT, UPT, UR14, -0x1, URZ ;  /* 0xffffffff0e057890 */ /* 0x000fe4000fffe0ff */
[----:B------:R-:W-:-:S03]  /*14c0*/  UIADD3 UR7, UPT, UPT, UR15, -UR14, URZ ;  /* 0x8000000e0f077290 */ /* 0x000fc6000fffe0ff */
[----:B------:R-:W-:-:S04]  /*14d0*/  @UP1 UIADD3 UR5, UPT, UPT, UR14, URZ, URZ ;  /* 0x000000ff0e051290 */ /* 0x000fc8000fffe0ff */
[----:B--2---:R-:W-:-:S12]  /*14e0*/  UIADD3 UR5, UPT, UPT, UR5, 0x1, URZ ;  /* 0x0000000105057890 */ /* 0x004fd8000fffe0ff */
.L_x_35:
[----:B------:R-:W-:Y:S01]  /*14f0*/  UISETP.NE.AND UP0, UPT, UR37, URZ, UPT ;  /* 0x000000ff2500728c */ /* 0x000fe2000bf05270 */
[----:B------:R-:W1:Y:S08]  /*1500*/  S2UR UR37, SR_CgaCtaId ;  /* 0x00000000002579c3 */ /* 0x000e700000008800 */
[----:B------:R-:W-:Y:S05]  /*1510*/  BRA.U UP0, `(.L_x_18) ;  /* 0x0000000100347547 */ /* 0x000fea000b800000 */
[----:B------:R-:W2:Y:S01]  /*1520*/  S2R R2, SR_CgaCtaId ;  /* 0x0000000000027919 */ /* 0x000ea20000008800 */
[----:B------:R-:W-:-:S04]  /*1530*/  MOV R3, 0x400 ;  /* 0x0000040000037802 */ /* 0x000fc80000000f00 */
[----:B--2---:R-:W-:Y:S02]  /*1540*/  LEA R3, R2, R3, 0x18 ;  /* 0x0000000302037211 */ /* 0x004fe400078ec0ff */
[----:B------:R-:W-:-:S03]  /*1550*/  SHF.L.U32 R2, R8, 0x1f, RZ ;  /* 0x0000001f08027819 */ /* 0x000fc600000006ff */
[----:B------:R-:W-:-:S04]  /*1560*/  IMAD R3, R10, 0x8, R3 ;  /* 0x000000080a037824 */ /* 0x000fc800078e0203 */
[----:B------:R-:W2:Y:S02]  /*1570*/  SYNCS.PHASECHK.TRANS64.TRYWAIT P0, [R3+URZ+0xd0], R2 ;  /* 0x0000d002030075a7 */ /* 0x000ea400080011ff */
[----:B--2---:R-:W-:Y:S05]  /*1580*/  @!P0 BRA `(.L_x_19) ;  /* 0x00000094008c8947 */ /* 0x004fea0003800000 */
.L_x_128:
[----:B------:R-:W-:Y:S01]  /*1590*/  VIADD R10, R10, 0x1 ;  /* 0x000000010a0a7836 */ /* 0x000fe20000000000 */
[----:B------:R2:W-:Y:S04]  /*15a0*/  SYNCS.ARRIVE.TRANS64.A1T0 RZ, [R3+URZ+0xc0], RZ ;  /* 0x0000c0ff03ff79a7 */ /* 0x0005e800081000ff */
[----:B------:R-:W-:-:S04]  /*15b0*/  ISETP.NE.AND P0, PT, R10, 0x2, PT ;  /* 0x000000020a00780c */ /* 0x000fc80003f05270 */
[----:B------:R-:W-:Y:S02]  /*15c0*/  SEL R10, R10, RZ, P0 ;  /* 0x000000ff0a0a7207 */ /* 0x000fe40000000000 */
[----:B--2---:R-:W-:-:S04]  /*15d0*/  SEL R3, RZ, 0x1, P0 ;  /* 0x00000001ff037807 */ /* 0x004fc80000000000 */
[----:B------:R-:W-:-:S07]  /*15e0*/  LOP3.LUT R8, R8, R3, RZ, 0x3c, !PT ;  /* 0x0000000308087212 */ /* 0x000fce00078e3cff */
.L_x_18:
[----:B------:R-:W-:Y:S01]  /*15f0*/  UMOV UR4, 0x400 ;  /* 0x0000040000047882 */ /* 0x000fe20000000000 */
[----:B------:R-:W-:Y:S01]  /*1600*/  SHF.L.U32 R2, R15, 0x1f, RZ ;  /* 0x0000001f0f027819 */ /* 0x000fe200000006ff */
[----:B-1----:R-:W-:Y:S01]  /*1610*/  ULEA UR4, UR37, UR4, 0x18 ;  /* 0x0000000425047291 */ /* 0x002fe2000f8ec0ff */
[----:B------:R-:W-:Y:S01]  /*1620*/  R2UR UR35, R21 ;  /* 0x00000000152372ca */ /* 0x000fe200000e0000 */
[----:B------:R-:W-:Y:S01]  /*1630*/  UISETP.GE.U32.AND UP0, UPT, UR13, 0x7f, UPT ;  /* 0x0000007f0d00788c */ /* 0x000fe2000bf06070 */
[----:B------:R-:W-:Y:S01]  /*1640*/  R2UR UR11, R20 ;  /* 0x00000000140b72ca */ /* 0x000fe200000e0000 */
[----:B------:R-:W-:Y:S01]  /*1650*/  ULEA UR8, UR6, UR4, 0x3 ;  /* 0x0000000406087291 */ /* 0x000fe2000f8e18ff */
[----:B------:R-:W-:-:S08]  /*1660*/  UMOV UR24, URZ ;  /* 0x000000ff00187c82 */ /* 0x000fd00008000000 */
[----:B------:R1:W2:Y:S01]  /*1670*/  SYNCS.PHASECHK.TRANS64.TRYWAIT P0, [UR8+0x18], R2 ;  /* 0x00001802ff0075a7 */ /* 0x0002a20008001108 */
[----:B------:R-:W-:Y:S02]  /*1680*/  USHF.L.U32 UR35, UR35, 0x7, URZ ;  /* 0x0000000723237899 */ /* 0x000fe400080006ff */
[----:B------:R-:W-:Y:S01]  /*1690*/  USHF.L.U32 UR11, UR11, 0x8, URZ ;  /* 0x000000080b0b7899 */ /* 0x000fe200080006ff */
[----:B------:R-:W-:Y:S11]  /*16a0*/  BRA.U !UP0, `(.L_x_20) ;  /* 0x0000000108a87547 */ /* 0x000ff6000b800000 */
[----:B------:R-:W-:Y:S01]  /*16b0*/  UMOV UR16, URZ ;  /* 0x000000ff00107c82 */ /* 0x000fe20008000000 */
[----:B------:R-:W-:-:S05]  /*16c0*/  UMOV UR17, UR6 ;  /* 0x0000000600117c82 */ /* 0x000fca0008000000 */
.L_x_25:
[----:B-1----:R-:W-:Y:S01]  /*16d0*/  ULEA UR33, UR17, UR4, 0x3 ;  /* 0x0000000411217291 */ /* 0x002fe2000f8e18ff */
[----:B--2---:R-:W-:Y:S01]  /*16e0*/  @!P5 MOV R3, 0xc000 ;  /* 0x0000c0000003d802 */ /* 0x004fe20000000f00 */
[----:B--2---:R-:W-:Y:S10]  /*16f0*/  @P0 BRA `(.L_x_21) ;  /* 0x00000000000c0947 */ /* 0x004ff40003800000 */
[----:B------:R-:W-:-:S04]  /*1700*/  SHF.L.U32 R5, R15, 0x1f, RZ ;  /* 0x0000001f0f057819 */ /* 0x000fc800000006ff */
[----:B------:R-:W2:Y:S02]  /*1710*/  SYNCS.PHASECHK.TRANS64.TRYWAIT P0, [UR33+0x18], R5 ;  /* 0x00001805ff0075a7 */ /* 0x000ea40008001121 */
[----:B--2---:R-:W-:Y:S05]  /*1720*/  @!P0 BRA `(.L_x_22) ;  /* 0x0000009400388947 */ /* 0x004fea0003800000 */
.L_x_21:
[----:B------:R2:W-:Y:S01]  /*1730*/  @!P5 SYNCS.ARRIVE.TRANS64 RZ, [UR33], R3 ;  /* 0x00000003ffffd9a7 */ /* 0x0005e20008000021 */
[----:B------:R-:W-:Y:S04]  /*1740*/  BSSY.RECONVERGENT B0, `(.L_x_23) ;  /* 0x0000003000007945 */ /* 0x000fe80003800200 */
[----:B------:R-:W-:Y:S05]  /*1750*/  @P4 BRA `(.L_x_24) ;  /* 0x0000000000044947 */ /* 0x000fea0003800000 */
[----:B------:R-:W-:Y:S05]  /*1760*/  BPT.TRAP 0x1 ;  /* 0x000000040000795c */ /* 0x000fea0000300000 */
.L_x_24:
[----:B------:R-:W-:Y:S05]  /*1770*/  BSYNC.RECONVERGENT B0 ;  /* 0x0000000000007941 */ /* 0x000fea0003800200 */
.L_x_23:
[----:B------:R-:W-:Y:S02]  /*1780*/  UIADD3 UR6, UPT, UPT, UR17, 0x1, URZ ;  /* 0x0000000111067890 */ /* 0x000fe4000fffe0ff */
[----:B------:R-:W-:Y:S02]  /*1790*/  ULEA UR32, UR17, UR4, 0xe ;  /* 0x0000000411207291 */ /* 0x000fe4000f8e70ff */
[----:B------:R-:W-:Y:S02]  /*17a0*/  UISETP.NE.AND UP0, UPT, UR6, 0x3, UPT ;  /* 0x000000030600788c */ /* 0x000fe4000bf05270 */
[----:B------:R-:W-:Y:S02]  /*17b0*/  UIADD3 UR26, UP1, UPT, UR22, 0x80, URZ ;  /* 0x00000080161a7890 */ /* 0x000fe4000ff3e0ff */
[----:B------:R-:W-:Y:S02]  /*17c0*/  USEL UR9, URZ, 0x1, UP0 ;  /* 0x00000001ff097887 */ /* 0x000fe40008000000 */
[----:B------:R-:W-:-:S02]  /*17d0*/  USEL UR6, UR6, URZ, UP0 ;  /* 0x000000ff06067287 */ /* 0x000fc40008000000 */
[----:B------:R-:W-:Y:S02]  /*17e0*/  UIADD3 UR20, UP0, UPT, UR22, 0x180, URZ ;  /* 0x0000018016147890 */ /* 0x000fe4000ff1e0ff */
[----:B------:R-:W-:Y:S01]  /*17f0*/  ULEA UR8, UR6, UR4, 0x3 ;  /* 0x0000000406087291 */ /* 0x000fe2000f8e18ff */
[----:B------:R-:W-:Y:S01]  /*1800*/  LOP3.LUT R15, R15, UR9, RZ, 0x3c, !PT ;  /* 0x000000090f0f7c12 */ /* 0x000fe2000f8e3cff */
[----:B------:R-:W-:Y:S02]  /*1810*/  USHF.L.U32 UR34, UR16, 0x6, URZ ;  /* 0x0000000610227899 */ /* 0x000fe400080006ff */
[----:B------:R-:W-:Y:S01]  /*1820*/  UIADD3.X UR27, UPT, UPT, URZ, UR23, URZ, UP1, !UPT ;  /* 0x00000017ff1b7290 */ /* 0x000fe20008ffe4ff */
[----:B-1----:R-:W-:Y:S01]  /*1830*/  SHF.L.U32 R2, R15, 0x1f, RZ ;  /* 0x0000001f0f027819 */ /* 0x002fe200000006ff */
[----:B------:R-:W-:Y:S02]  /*1840*/  UIADD3 UR32, UPT, UPT, UR32, 0x10800, URZ ;  /* 0x0001080020207890 */ /* 0x000fe4000fffe0ff */
[----:B------:R-:W-:Y:S01]  /*1850*/  UIADD3.X UR21, UPT, UPT, URZ, UR23, URZ, UP0, !UPT ;  /* 0x00000017ff157290 */ /* 0x000fe200087fe4ff */
[----:B------:R1:W1:Y:S01]  /*1860*/  SYNCS.PHASECHK.TRANS64.TRYWAIT P0, [UR8+0x18], R2 ;  /* 0x00001802ff0075a7 */ /* 0x0002620008001108 */
[----:B------:R-:W-:Y:S01]  /*1870*/  ULEA UR8, UR17, UR4, 0xf ;  /* 0x0000000411087291 */ /* 0x000fe2000f8e78ff */
[----:B------:R-:W-:Y:S01]  /*1880*/  UMOV UR18, 0x0 ;  /* 0x0000000000127882 */ /* 0x000fe20000000000 */
[----:B------:R-:W-:-:S02]  /*1890*/  UMOV UR19, 0x10000000 ;  /* 0x1000000000137882 */ /* 0x000fc40000000000 */
[----:B------:R-:W-:Y:S01]  /*18a0*/  UIADD3 UR8, UPT, UPT, UR8, 0x1c800, URZ ;  /* 0x0001c80008087890 */ /* 0x000fe2000fffe0ff */
[----:B------:R1:W-:Y:S01]  /*18b0*/  UTMALDG.3D [UR32], [UR26], desc[UR18] ;  /* 0x000012201a0075b4 */ /* 0x0003e20008011000 */
[----:B------:R-:W-:Y:S01]  /*18c0*/  UMOV UR12, UR36 ;  /* 0x00000024000c7c82 */ /* 0x000fe20008000000 */
[----:B------:R-:W-:Y:S01]  /*18d0*/  UMOV UR9, UR33 ;  /* 0x0000002100097c82 */ /* 0x000fe20008000000 */
[----:B------:R-:W-:Y:S01]  /*18e0*/  UMOV UR10, UR34 ;  /* 0x00000022000a7c82 */ /* 0x000fe20008000000 */
[----:B------:R-:W-:Y:S01]  /*18f0*/  UIADD3 UR16, UPT, UPT, UR16, 0x1, URZ ;  /* 0x0000000110107890 */ /* 0x000fe2000fffe0ff */
[----:B------:R-:W-:Y:S01]  /*1900*/  UMOV UR24, UR5 ;  /* 0x0000000500187c82 */ /* 0x000fe20008000000 */
[----:B------:R-:W-:Y:S02]  /*1910*/  UMOV UR17, UR6 ;  /* 0x0000000600117c82 */ /* 0x000fe40008000000 */
[----:B------:R1:W-:Y:S01]  /*1920*/  UTMALDG.3D [UR8], [UR20], desc[UR18] ;  /* 0x00001208140075b4 */ /* 0x0003e20008011000 */
[----:B------:R-:W-:-:S09]  /*1930*/  UISETP.NE.AND UP0, UPT, UR16, UR5, UPT ;  /* 0x000000051000728c */ /* 0x000fd2000bf05270 */
[----:B------:R-:W-:Y:S05]  /*1940*/  BRA.U UP0, `(.L_x_25) ;  /* 0xfffffffd00607547 */ /* 0x000fea000b83ffff */
.L_x_20:
[----:B-1----:R-:W-:Y:S01]  /*1950*/  ULEA UR8, UR6, UR4, 0x3 ;  /* 0x0000000406087291 */ /* 0x002fe2000f8e18ff */
[----:B------:R-:W-:Y:S01]  /*1960*/  SHF.L.U32 R2, R15, 0x1f, RZ ;  /* 0x0000001f0f027819 */ /* 0x000fe200000006ff */
[----:B------:R-:W-:Y:S01]  /*1970*/  @!P1 SYNCS.ARRIVE.TRANS64.A1T0 RZ, [UR4+0x78], RZ ;  /* 0x000078ffffff99a7 */ /* 0x000fe20008100004 */
[----:B------:R-:W-:-:S06]  /*1980*/  UISETP.GT.AND UP0, UPT, UR15, UR14, UPT ;  /* 0x0000000e0f00728c */ /* 0x000fcc000bf04270 */
[----:B--2---:R1:W2:Y:S03]  /*1990*/  SYNCS.PHASECHK.TRANS64.TRYWAIT P0, [UR8+0x18], R2 ;  /* 0x00001802ff0075a7 */ /* 0x0042a60008001108 */
[----:B------:R-:W-:Y:S05]  /*19a0*/  BRA.U !UP0, `(.L_x_26) ;  /* 0x0000000108ac7547 */ /* 0x000fea000b800000 */
[----:B------:R-:W-:Y:S01]  /*19b0*/  UIADD3 UR21, UPT, UPT, UR7, UR24, URZ ;  /* 0x0000001807157290 */ /* 0x000fe2000fffe0ff */
[----:B------:R-:W-:-:S11]  /*19c0*/  UMOV UR25, UR6 ;  /* 0x0000000600197c82 */ /* 0x000fd60008000000 */
.L_x_31:
[----:B-1----:R-:W-:Y:S01]  /*19d0*/  ULEA UR17, UR25, UR4, 0x3 ;  /* 0x0000000419117291 */ /* 0x002fe2000f8e18ff */
[----:B--2---:R-:W-:Y:S01]  /*19e0*/  @!P5 MOV R3, 0xc000 ;  /* 0x0000c0000003d802 */ /* 0x004fe20000000f00 */
[----:B--2---:R-:W-:Y:S10]  /*19f0*/  @P0 BRA `(.L_x_27) ;  /* 0x00000000000c0947 */ /* 0x004ff40003800000 */
[----:B------:R-:W-:-:S04]  /*1a00*/  SHF.L.U32 R5, R15, 0x1f, RZ ;  /* 0x0000001f0f057819 */ /* 0x000fc800000006ff */
[----:B------:R-:W2:Y:S02]  /*1a10*/  SYNCS.PHASECHK.TRANS64.TRYWAIT P0, [UR17+0x18], R5 ;  /* 0x00001805ff0075a7 */ /* 0x000ea40008001111 */
[----:B--2---:R-:W-:Y:S05]  /*1a20*/  @!P0 BRA `(.L_x_28) ;  /* 0x0000009000908947 */ /* 0x004fea0003800000 */
.L_x_27:
[----:B------:R2:W-:Y:S01]  /*1a30*/  @!P5 SYNCS.ARRIVE.TRANS64 RZ, [UR17], R3 ;  /* 0x00000003ffffd9a7 */ /* 0x0005e20008000011 */
[----:B------:R-:W-:Y:S04]  /*1a40*/  BSSY.RECONVERGENT B0, `(.L_x_29) ;  /* 0x0000003000007945 */ /* 0x000fe80003800200 */
[----:B------:R-:W-:Y:S05]  /*1a50*/  @P4 BRA `(.L_x_30) ;  /* 0x0000000000044947 */ /* 0x000fea0003800000 */
[----:B------:R-:W-:Y:S05]  /*1a60*/  BPT.TRAP 0x1 ;  /* 0x000000040000795c */ /* 0x000fea0000300000 */
.L_x_30:
[----:B------:R-:W-:Y:S05]  /*1a70*/  BSYNC.RECONVERGENT B0 ;  /* 0x0000000000007941 */ /* 0x000fea0003800200 */
.L_x_29:
        /* <DEDUP_REMOVED lines=10> */
[----:B------:R-:W-:Y:S01]  /*1b20*/  UIADD3 UR16, UPT, UPT, UR16, 0x10800, URZ ;  /* 0x0001080010107890 */ /* 0x000fe2000fffe0ff */
[----:B-1----:R-:W-:Y:S01]  /*1b30*/  SHF.L.U32 R2, R15, 0x1f, RZ ;  /* 0x0000001f0f027819 */ /* 0x002fe200000006ff */
[----:B------:R-:W-:Y:S02]  /*1b40*/  UIADD3.X UR31, UPT, UPT, URZ, UR23, URZ, UP1, !UPT ;  /* 0x00000017ff1f7290 */ /* 0x000fe40008ffe4ff */
[----:B------:R-:W-:Y:S01]  /*1b50*/  UIADD3.X UR29, UPT, UPT, URZ, UR23, URZ, UP0, !UPT ;  /* 0x00000017ff1d7290 */ /* 0x000fe200087fe4ff */
[----:B------:R1:W1:Y:S01]  /*1b60*/  SYNCS.PHASECHK.TRANS64.TRYWAIT P0, [UR8+0x18], R2 ;  /* 0x00001802ff0075a7 */ /* 0x0002620008001108 */
[----:B------:R-:W-:Y:S01]  /*1b70*/  ULEA UR8, UR25, UR4, 0xf ;  /* 0x0000000419087291 */ /* 0x000fe2000f8e78ff */
[----:B------:R-:W-:Y:S01]  /*1b80*/  UMOV UR26, 0x0 ;  /* 0x00000000001a7882 */ /* 0x000fe20000000000 */
[----:B------:R-:W-:-:S02]  /*1b90*/  UMOV UR27, 0x10000000 ;  /* 0x10000000001b7882 */ /* 0x000fc40000000000 */
[----:B------:R-:W-:Y:S01]  /*1ba0*/  UIADD3 UR8, UPT, UPT, UR8, 0x1c800, URZ ;  /* 0x0001c80008087890 */ /* 0x000fe2000fffe0ff */
[----:B------:R-:W-:Y:S01]  /*1bb0*/  UMOV UR19, UR35 ;  /* 0x0000002300137c82 */ /* 0x000fe20008000000 */
[----:B------:R-:W-:Y:S01]  /*1bc0*/  UMOV UR20, UR36 ;  /* 0x0000002400147c82 */ /* 0x000fe20008000000 */
[----:B------:R-:W-:Y:S01]  /*1bd0*/  UMOV UR12, UR36 ;  /* 0x00000024000c7c82 */ /* 0x000fe20008000000 */
[----:B------:R-:W-:Y:S01]  /*1be0*/  UMOV UR9, UR17 ;  /* 0x0000001100097c82 */ /* 0x000fe20008000000 */
[----:B------:R-:W-:Y:S01]  /*1bf0*/  UMOV UR10, UR18 ;  /* 0x00000012000a7c82 */ /* 0x000fe20008000000 */
[----:B------:R1:W-:Y:S01]  /*1c00*/  UTMALDG.3D [UR16], [UR30], desc[UR26] ;  /* 0x00001a101e0075b4 */ /* 0x0003e20008011000 */
[----:B------:R-:W-:Y:S01]  /*1c10*/  UIADD3 UR24, UPT, UPT, UR24, 0x1, URZ ;  /* 0x0000000118187890 */ /* 0x000fe2000fffe0ff */
[----:B------:R-:W-:-:S03]  /*1c20*/  UMOV UR25, UR6 ;  /* 0x0000000600197c82 */ /* 0x000fc60008000000 */
[----:B------:R-:W-:Y:S01]  /*1c30*/  UISETP.NE.AND UP0, UPT, UR24, UR21, UPT ;  /* 0x000000151800728c */ /* 0x000fe2000bf05270 */
[----:B------:R1:W-:Y:S08]  /*1c40*/  UTMALDG.3D [UR8], [UR28], desc[UR26] ;  /* 0x00001a081c0075b4 */ /* 0x0003f00008011000 */
[----:B------:R-:W-:Y:S05]  /*1c50*/  BRA.U UP0, `(.L_x_31) ;  /* 0xfffffffd005c7547 */ /* 0x000fea000b83ffff */
.L_x_26:
[----:B-1----:R-:W-:Y:S01]  /*1c60*/  LEA R2, R14, UR4, 0x3 ;  /* 0x000000040e027c11 */ /* 0x002fe2000f8e18ff */
[----:B------:R-:W-:Y:S01]  /*1c70*/  NOP ;  /* 0x0000000000007918 */ /* 0x000fe20000000000 */
[----:B--2---:R-:W-:Y:S02]  /*1c80*/  SHF.L.U32 R3, R12, 0x1f, RZ ;  /* 0x0000001f0c037819 */ /* 0x004fe400000006ff */
[----:B------:R-:W-:Y:S02]  /*1c90*/  LEA R4, R14, UR4, 0x4 ;  /* 0x000000040e047c11 */ /* 0x000fe4000f8e20ff */
[----:B------:R-:W1:Y:S02]  /*1ca0*/  SYNCS.PHASECHK.TRANS64.TRYWAIT P0, [R2+URZ+0x80], R3 ;  /* 0x00008003020075a7 */ /* 0x000e6400080011ff */
[----:B-1----:R-:W-:Y:S05]  /*1cb0*/  @!P0 BRA `(.L_x_32) ;  /* 0x0000009000048947 */ /* 0x002fea0003800000 */
.L_x_131:
[----:B------:R-:W2:Y:S01]  /*1cc0*/  LDS.128 R4, [R4+0xf0] ;  /* 0x0000f00004047984 */ /* 0x000ea20000000c00 */
[----:B---3--:R-:W-:Y:S01]  /*1cd0*/  ISETP.GE.AND P0, PT, R72, 0x1, PT ;  /* 0x000000014800780c */ /* 0x008fe20003f06270 */
[----:B-1----:R-:W-:Y:S01]  /*1ce0*/  VIADD R2, R2, 0x90 ;  /* 0x0000009002027836 */ /* 0x002fe20000000000 */
[----:B------:R-:W-:Y:S01]  /*1cf0*/  @!PT LDS RZ, [RZ] ;  /* 0x00000000fffff984 */ /* 0x000fe20000000800 */
[----:B------:R-:W-:Y:S01]  /*1d00*/  @!PT LDS RZ, [RZ] ;  /* 0x00000000fffff984 */ /* 0x000fe20000000800 */
[----:B------:R-:W-:Y:S01]  /*1d10*/  @!PT LDS RZ, [RZ] ;  /* 0x00000000fffff984 */ /* 0x000fe20000000800 */
[----:B------:R-:W-:Y:S01]  /*1d20*/  @!PT LDS RZ, [RZ] ;  /* 0x00000000fffff984 */ /* 0x000fe20000000800 */
[----:B------:R1:W-:Y:S06]  /*1d30*/  MEMBAR.ALL.CTA ;  /* 0x0000000000007992 */ /* 0x0003ec0000008000 */
[----:B-1----:R-:W1:Y:S01]  /*1d40*/  FENCE.VIEW.ASYNC.S ;  /* 0x00000000000073c6 */ /* 0x002e620000000000 */
[----:B------:R-:W-:-:S04]  /*1d50*/  PRMT R2, RZ, 0x654, R2 ;  /* 0x00000654ff027816 */ /* 0x000fc80000000002 */
[----:B-1----:R1:W-:Y:S01]  /*1d60*/  SYNCS.ARRIVE.TRANS64.RED.A1T0 RZ, [R2+URZ], RZ ;  /* 0x000000ff02ff79a7 */ /* 0x0023e200081004ff */
[----:B--2---:R-:W-:-:S13]  /*1d70*/  LOP3.LUT P2, RZ, R6, 0x1, RZ, 0xc0, !PT ;  /* 0x0000000106ff7812 */ /* 0x004fda000784c0ff */
[----:B------:R-:W-:Y:S01]  /*1d80*/  @P2 SHF.R.U32.HI R3, RZ, 0x10, R5 ;  /* 0x00000010ff032819 */ /* 0x000fe20000011605 */
[----:B------:R-:W-:Y:S01]  /*1d90*/  VOTEU.ANY UP0, P2 ;  /* 0x0000000000ff7886 */ /* 0x000fe20001000100 */
[----:B------:R-:W-:Y:S02]  /*1da0*/  @P2 MOV R13, R4 ;  /* 0x00000004000d2202 */ /* 0x000fe40000000f00 */
[----:B------:R-:W-:Y:S02]  /*1db0*/  @P2 R2UR.BROADCAST UR8, R3 ;  /* 0x00000000030822ca */ /* 0x000fe400008e0000 */
[----:B------:R-:W-:-:S11]  /*1dc0*/  @P2 LOP3.LUT R11, R5, 0xffff, RZ, 0xc0, !PT ;  /* 0x0000ffff050b2812 */ /* 0x000fd600078ec0ff */
[----:B------:R-:W-:Y:S01]  /*1dd0*/  @UP0 UMOV UR36, UR8 ;  /* 0x0000000800240c82 */ /* 0x000fe20008000000 */
[----:B-1----:R-:W-:Y:S05]  /*1de0*/  @!P0 BRA `(.L_x_33) ;  /* 0x0000000000b88947 */ /* 0x002fea0003800000 */
[----:B------:R-:W4:Y:S01]  /*1df0*/  LDC.64 R4, c[0x0][0xb18] ;  /* 0x0002c600ff047b82 */ /* 0x000f220000000a00 */
[----:B------:R-:W-:-:S07]  /*1e00*/  ISETP.NE.AND P3, PT, R72, 0x1, PT ;  /* 0x000000014800780c */ /* 0x000fce0003f65270 */
[----:B------:R-:W1:Y:S08]  /*1e10*/  LDC.64 R6, c[0x0][0xb10] ;  /* 0x0002c400ff067b82 */ /* 0x000e700000000a00 */
[----:B------:R-:W2:Y:S08]  /*1e20*/  LDC R16, c[0x0][0xb20] ;  /* 0x0002c800ff107b82 */ /* 0x000eb00000000800 */
[----:B------:R-:W3:Y:S01]  /*1e30*/  LDC R18, c[0x0][0xb0c] ;  /* 0x0002c300ff127b82 */ /* 0x000ee20000000800 */
[----:B----4-:R-:W-:Y:S01]  /*1e40*/  IMAD.HI.U32 R17, R0, R5, RZ ;  /* 0x0000000500117227 */ /* 0x010fe200078e00ff */
[----:B------:R-:W-:-:S03]  /*1e50*/  ISETP.NE.AND P0, PT, R4, 0x1, PT ;  /* 0x000000010400780c */ /* 0x000fc60003f05270 */
[----:B------:R-:W-:-:S03]  /*1e60*/  IMAD.HI.U32 R5, R11, R5, RZ ;  /* 0x000000050b057227 */ /* 0x000fc600078e00ff */
[----:B------:R-:W4:Y:S01]  /*1e70*/  LDC.64 R2, c[0x0][0xb28] ;  /* 0x0002ca00ff027b82 */ /* 0x000f220000000a00 */
[----:B-1----:R-:W-:-:S04]  /*1e80*/  IMAD.HI.U32 R20, R9, R6, RZ ;  /* 0x0000000609147227 */ /* 0x002fc800078e00ff */
[----:B------:R-:W-:Y:S01]  /*1e90*/  IMAD.HI.U32 R22, R13, R6, RZ ;  /* 0x000000060d167227 */ /* 0x000fe200078e00ff */
[----:B------:R-:W-:Y:S02]  /*1ea0*/  SHF.R.U32.HI R20, RZ, R7, R20 ;  /* 0x00000007ff147219 */ /* 0x000fe40000011614 */
[-C--:B--2---:R-:W-:Y:S02]  /*1eb0*/  SHF.R.U32.HI R17, RZ, R16.reuse, R17 ;  /* 0x00000010ff117219 */ /* 0x084fe40000011611 */
[----:B------:R-:W-:Y:S02]  /*1ec0*/  SHF.R.U32.HI R16, RZ, R16, R5 ;  /* 0x00000010ff107219 */ /* 0x000fe40000011605 */
[----:B------:R-:W-:Y:S02]  /*1ed0*/  SEL R17, R0, R17, !P0 ;  /* 0x0000001100117207 */ /* 0x000fe40004000000 */
[----:B------:R-:W-:Y:S02]  /*1ee0*/  SHF.R.U32.HI R22, RZ, R7, R22 ;  /* 0x00000007ff167219 */ /* 0x000fe40000011616 */
[----:B---3--:R-:W-:-:S02]  /*1ef0*/  ISETP.NE.AND P1, PT, R18, 0x1, PT ;  /* 0x000000011200780c */ /* 0x008fc40003f25270 */
[----:B------:R-:W-:Y:S02]  /*1f00*/  SEL R5, R11, R16, !P0 ;  /* 0x000000100b057207 */ /* 0x000fe40004000000 */
[----:B------:R-:W-:Y:S02]  /*1f10*/  SEL R19, R9, R20, !P1 ;  /* 0x0000001409137207 */ /* 0x000fe40004800000 */
[----:B------:R-:W-:Y:S01]  /*1f20*/  SEL R7, R13, R22, !P1 ;  /* 0x000000160d077207 */ /* 0x000fe20004800000 */
[----:B----4-:R-:W-:-:S04]  /*1f30*/  IMAD.HI.U32 R20, R17, R2, RZ ;  /* 0x0000000211147227 */ /* 0x010fc800078e00ff */
[----:B------:R-:W-:Y:S01]  /*1f40*/  IMAD.HI.U32 R6, R19, R2, RZ ;  /* 0x0000000213067227 */ /* 0x000fe200078e00ff */
[----:B------:R-:W-:-:S04]  /*1f50*/  @P3 SHF.R.U32.HI R17, RZ, R3, R20 ;  /* 0x00000003ff113219 */ /* 0x000fc80000011614 */
        /* <DEDUP_REMOVED lines=8> */
[----:B------:R-:W-:-:S04]  /*1fe0*/  @!P0 IMAD.HI.U32 R16, R7, R2, RZ ;  /* 0x0000000207108227 */ /* 0x000fc800078e00ff */
[----:B------:R-:W-:Y:S01]  /*1ff0*/  IMAD.MOV R2, RZ, RZ, -R6 ;  /* 0x000000ffff027224 */ /* 0x000fe200078e0a06 */
[----:B------:R-:W-:-:S03]  /*2000*/  @!P0 SHF.R.U32.HI R16, RZ, R3, R16 ;  /* 0x00000003ff108219 */ /* 0x000fc60000011610 */
[----:B------:R-:W-:Y:S01]  /*2010*/  IMAD R2, R72, R2, R5 ;  /* 0x0000000248027224 */ /* 0x000fe200078e0205 */
[----:B------:R-:W-:Y:S02]  /*2020*/  @!P0 SEL R3, R7, R16, !P3 ;  /* 0x0000001007038207 */ /* 0x000fe40005800000 */
[----:B------:R-:W-:-:S03]  /*2030*/  IADD3 R16, PT, PT, -R5, RZ, RZ ;  /* 0x000000ff05107210 */ /* 0x000fc60007ffe1ff */
[--C-:B------:R-:W-:Y:S02]  /*2040*/  @!P0 IMAD.IADD R6, R6, 0x1, -R3.reuse ;  /* 0x0000000106068824 */ /* 0x100fe400078e0a03 */
[----:B------:R-:W-:Y:S01]  /*2050*/  @!P0 IMAD R3, R2, R19, R3 ;  /* 0x0000001302038224 */ /* 0x000fe200078e0203 */
[----:B------:R-:W-:Y:S01]  /*2060*/  IADD3 R2, PT, PT, -R7, RZ, RZ ;  /* 0x000000ff07027210 */ /* 0x000fe20007ffe1ff */
[----:B------:R-:W-:Y:S02]  /*2070*/  @!P0 IMAD R5, R72, R6, R7 ;  /* 0x0000000648058224 */ /* 0x000fe400078e0207 */
[----:B------:R-:W-:Y:S02]  /*2080*/  IMAD R11, R4, R16, R11 ;  /* 0x00000010040b7224 */ /* 0x000fe400078e020b */
[----:B------:R-:W-:Y:S02]  /*2090*/  @!P0 IMAD.MOV.U32 R7, RZ, RZ, R3 ;  /* 0x000000ffff078224 */ /* 0x000fe400078e0003 */
[----:B------:R-:W-:-:S02]  /*20a0*/  IMAD R2, R18, R2, R13 ;  /* 0x0000000212027224 */ /* 0x000fc400078e020d */
[----:B------:R-:W-:Y:S02]  /*20b0*/  IMAD R11, R5, R4, R11 ;  /* 0x00000004050b7224 */ /* 0x000fe400078e020b */
[----:B------:R-:W-:Y:S02]  /*20c0*/  IMAD R13, R7, R18, R2 ;  /* 0x00000012070d7224 */ /* 0x000fe400078e0202 */
.L_x_33:
[----:B------:R-:W1:Y:S02]  /*20d0*/  LDCU UR8, c[0x0][0xb30] ;  /* 0x00016600ff0877ac */ /* 0x000e640008000800 */
[----:B-1----:R-:W-:-:S09]  /*20e0*/  UISETP.NE.AND UP0, UPT, UR8, 0x1, UPT ;  /* 0x000000010800788c */ /* 0x002fd2000bf05270 */
[----:B------:R-:W-:Y:S05]  /*20f0*/  BRA.U UP0, `(.L_x_34) ;  /* 0x0000000100407547 */ /* 0x000fea000b800000 */
[----:B------:R-:W1:Y:S08]  /*2100*/  LDC.64 R4, c[0x0][0xb10] ;  /* 0x0002c400ff047b82 */ /* 0x000e700000000a00 */
[----:B------:R-:W2:Y:S08]  /*2110*/  LDC.64 R2, c[0x0][0xb18] ;  /* 0x0002c600ff027b82 */ /* 0x000eb00000000a00 */
[----:B------:R-:W3:Y:S08]  /*2120*/  LDC R6, c[0x0][0xb20] ;  /* 0x0002c800ff067b82 */ /* 0x000ef00000000800 */
[----:B------:R-:W4:Y:S01]  /*2130*/  LDC R16, c[0x0][0xb0c] ;  /* 0x0002c300ff107b82 */ /* 0x000f220000000800 */
[----:B-1----:R-:W-:-:S05]  /*2140*/  IMAD.HI.U32 R4, R13, R4, RZ ;  /* 0x000000040d047227 */ /* 0x002fca00078e00ff */
[----:B------:R-:W-:Y:S01]  /*2150*/  SHF.R.U32.HI R4, RZ, R5, R4 ;  /* 0x00000005ff047219 */ /* 0x000fe20000011604 */
[----:B--2---:R-:W-:Y:S01]  /*2160*/  IMAD.HI.U32 R3, R11, R3, RZ ;  /* 0x000000030b037227 */ /* 0x004fe200078e00ff */
[----:B------:R-:W-:-:S04]  /*2170*/  ISETP.NE.AND P0, PT, R2, 0x1, PT ;  /* 0x000000010200780c */ /* 0x000fc80003f05270 */
[----:B---3--:R-:W-:-:S04]  /*2180*/  SHF.R.U32.HI R6, RZ, R6, R3 ;  /* 0x00000006ff067219 */ /* 0x008fc80000011603 */
[----:B------:R-:W-:Y:S02]  /*2190*/  SEL R3, R11, R6, !P0 ;  /* 0x000000060b037207 */ /* 0x000fe40004000000 */
[----:B----4-:R-:W-:-:S04]  /*21a0*/  ISETP.NE.AND P1, PT, R16, 0x1, PT ;  /* 0x000000011000780c */ /* 0x010fc80003f25270 */
[----:B------:R-:W-:-:S05]  /*21b0*/  SEL R4, R13, R4, !P1 ;  /* 0x000000040d047207 */ /* 0x000fca0004800000 */
[----:B------:R-:W-:Y:S02]  /*21c0*/  IMAD.IADD R5, R3, 0x1, -R4 ;  /* 0x0000000103057824 */ /* 0x000fe400078e0a04 */
[----:B------:R-:W-:Y:S02]  /*21d0*/  IMAD.IADD R3, R4, 0x1, -R3 ;  /* 0x0000000104037824 */ /* 0x000fe400078e0a03 */
[----:B------:R-:W-:Y:S02]  /*21e0*/  IMAD R13, R5, R16, R13 ;  /* 0x00000010050d7224 */ /* 0x000fe400078e020d */
[----:B------:R-:W-:-:S07]  /*21f0*/  IMAD R11, R3, R2, R11 ;  /* 0x00000002030b7224 */ /* 0x000fce00078e020b */
.L_x_34:
[----:B------:R-:W-:Y:S01]  /*2200*/  VIADD R14, R14, 0x1 ;  /* 0x000000010e0e7836 */ /* 0x000fe20000000000 */
[----:B------:R-:W-:Y:S01]  /*2210*/  PLOP3.LUT P1, PT, PT, PT, PT, 0x80, 0x8 ;  /* 0x000000000008781c */ /* 0x000fe20003f2f070 */
[----:B------:R-:W-:Y:S02]  /*2220*/  IMAD.IADD R21, R13, 0x1, R156 ;  /* 0x000000010d157824 */ /* 0x000fe400078e029c */
[----:B------:R-:W-:Y:S01]  /*2230*/  IMAD.IADD R20, R11, 0x1, R154 ;  /* 0x000000010b147824 */ /* 0x000fe200078e029a */
[----:B------:R-:W-:-:S04]  /*2240*/  ISETP.NE.AND P0, PT, R14, 0x2, PT ;  /* 0x000000020e00780c */ /* 0x000fc80003f05270 */
[----:B------:R-:W-:Y:S02]  /*2250*/  SEL R3, RZ, 0x1, P0 ;  /* 0x00000001ff037807 */ /* 0x000fe40000000000 */
[----:B------:R-:W-:Y:S02]  /*2260*/  SEL R14, R14, RZ, P0 ;  /* 0x000000ff0e0e7207 */ /* 0x000fe40000000000 */
[----:B------:R-:W-:Y:S01]  /*2270*/  LOP3.LUT R12, R12, R3, RZ, 0x3c, !PT ;  /* 0x000000030c0c7212 */ /* 0x000fe200078e3cff */
[----:B------:R-:W-:Y:S06]  /*2280*/  @P2 BRA `(.L_x_35) ;  /* 0xfffffff000982947 */ /* 0x000fec000383ffff */
[----:B------:R-:W-:Y:S01]  /*2290*/  UIADD3 UR4, UPT, UPT, UR4, 0x18, URZ ;  /* 0x0000001804047890 */ /* 0x000fe2000fffe0ff */
[----:B------:R-:W-:-:S03]  /*22a0*/  SHF.L.U32 R3, R15, 0x1f, RZ ;  /* 0x0000001f0f037819 */ /* 0x000fc600000006ff */
[----:B------:R-:W-:-:S09]  /*22b0*/  ULEA UR5, UR6, UR4, 0x3 ;  /* 0x0000000406057291 */ /* 0x000fd2000f8e18ff */
[----:B------:R-:W1:Y:S02]  /*22c0*/  SYNCS.PHASECHK.TRANS64.TRYWAIT P0, [UR5], R3 ;  /* 0x00000003ff0075a7 */ /* 0x000e640008001105 */
[----:B-1----:R-:W-:Y:S05]  /*22d0*/  @!P0 BRA `(.L_x_36) ;  /* 0x0000008800908947 */ /* 0x002fea0003800000 */
.L_x_133:
[----:B------:R-:W-:-:S04]  /*22e0*/  UIADD3 UR6, UPT, UPT, UR6, 0x1, URZ ;  /* 0x0000000106067890 */ /* 0x000fc8000fffe0ff */
[----:B------:R-:W-:-:S04]  /*22f0*/  UISETP.NE.AND UP0, UPT, UR6, 0x3, UPT ;  /* 0x000000030600788c */ /* 0x000fc8000bf05270 */
[----:B------:R-:W-:Y:S02]  /*2300*/  USEL UR7, URZ, 0x1, UP0 ;  /* 0x00000001ff077887 */ /* 0x000fe40008000000 */
[----:B------:R-:W-:-:S04]  /*2310*/  USEL UR6, UR6, URZ, UP0 ;  /* 0x000000ff06067287 */ /* 0x000fc80008000000 */
[----:B------:R-:W-:Y:S01]  /*2320*/  ULEA UR5, UR6, UR4, 0x3 ;  /* 0x0000000406057291 */ /* 0x000fe2000f8e18ff */
[----:B------:R-:W-:-:S04]  /*2330*/  LOP3.LUT R15, R15, UR7, RZ, 0x3c, !PT ;  /* 0x000000070f0f7c12 */ /* 0x000fc8000f8e3cff */
[----:B-1----:R-:W-:-:S04]  /*2340*/  SHF.L.U32 R3, R15, 0x1f, RZ ;  /* 0x0000001f0f037819 */ /* 0x002fc800000006ff */
[----:B------:R-:W1:Y:S02]  /*2350*/  SYNCS.PHASECHK.TRANS64.TRYWAIT P0, [UR5], R3 ;  /* 0x00000003ff0075a7 */ /* 0x000e640008001105 */
[----:B-1----:R-:W-:Y:S05]  /*2360*/  @!P0 BRA `(.L_x_37) ;  /* 0x0000008800848947 */ /* 0x002fea0003800000 */
.L_x_135:
[----:B------:R-:W-:-:S04]  /*2370*/  UIADD3 UR6, UPT, UPT, UR6, 0x1, URZ ;  /* 0x0000000106067890 */ /* 0x000fc8000fffe0ff */
[----:B------:R-:W-:-:S04]  /*2380*/  UISETP.NE.AND UP0, UPT, UR6, 0x3, UPT ;  /* 0x000000030600788c */ /* 0x000fc8000bf05270 */
[----:B------:R-:W-:Y:S02]  /*2390*/  USEL UR5, URZ, 0x1, UP0 ;  /* 0x00000001ff057887 */ /* 0x000fe40008000000 */
[----:B------:R-:W-:-:S04]  /*23a0*/  USEL UR6, UR6, URZ, UP0 ;  /* 0x000000ff06067287 */ /* 0x000fc80008000000 */
[----:B------:R-:W-:Y:S01]  /*23b0*/  ULEA UR6, UR6, UR4, 0x3 ;  /* 0x0000000406067291 */ /* 0x000fe2000f8e18ff */
[----:B-1----:R-:W-:-:S04]  /*23c0*/  LOP3.LUT R3, R15, UR5, RZ, 0x3c, !PT ;  /* 0x000000050f037c12 */ /* 0x002fc8000f8e3cff */
[----:B------:R-:W-:Y:S01]  /*23d0*/  SHF.L.U32 R3, R3, 0x1f, RZ ;  /* 0x0000001f03037819 */ /* 0x000fe200000006ff */
[----:B----4-:R-:W-:-:S07]  /*23e0*/  IMAD.U32 R0, RZ, RZ, UR6 ;  /* 0x00000006ff007e24 */ /* 0x010fce000f8e00ff */
.L_x_38:
[----:B-1----:R1:W2:Y:S02]  /*23f0*/  SYNCS.PHASECHK.TRANS64.TRYWAIT P0, [R0+URZ], R3 ;  /* 0x00000003000075a7 */ /* 0x0022a400080011ff */
[----:B--2---:R-:W-:Y:S05]  /*2400*/  @!P0 NANOSLEEP.SYNCS 0x989680 ;  /* 0x009896800000895d */ /* 0x004fea0003900000 */
[----:B------:R-:W2:Y:S02]  /*2410*/  @!P0 SYNCS.PHASECHK.TRANS64 P0, [R0+URZ], R3 ;  /* 0x00000003000085a7 */ /* 0x000ea400080010ff */
[----:B--2---:R-:W-:Y:S05]  /*2420*/  @P0 EXIT ;  /* 0x000000000000094d */ /* 0x004fea0003800000 */
[----:B------:R-:W-:Y:S05]  /*2430*/  BRA `(.L_x_38) ;  /* 0xfffffffc00ec7947 */ /* 0x000fea000383ffff */
.L_x_17:
[----:B------:R-:W-:-:S04]  /*2440*/  UISETP.NE.AND UP1, UPT, UR37, URZ, UPT ;  /* 0x000000ff2500728c */ /* 0x000fc8000bf25270 */
[----:B------:R-:W-:-:S09]  /*2450*/  UISETP.NE.OR UP1, UPT, UR8, 0x1, UP1 ;  /* 0x000000010800788c */ /* 0x000fd20008f25670 */
[----:B------:R-:W-:Y:S05]  /*2460*/  BRA.U UP1, `(.L_x_39) ;  /* 0x0000000501487547 */ /* 0x000fea000b800000 */
[----:B------:R-:W-:Y:S01]  /*2470*/  ISETP.NE.AND P2, PT, R2, RZ, PT ;  /* 0x000000ff0200720c */ /* 0x000fe20003f45270 */
[----:B------:R-:W-:Y:S01]  /*2480*/  IMAD.MOV.U32 R12, RZ, RZ, 0x1 ;  /* 0x00000001ff0c7424 */ /* 0x000fe200078e00ff */
[----:B------:R-:W-:Y:S02]  /*2490*/  CS2R R10, SRZ ;  /* 0x00000000000a7805 */ /* 0x000fe4000001ff00 */
[----:B------:R-:W-:Y:S01]  /*24a0*/  CS2R R8, SRZ ;  /* 0x0000000000087805 */ /* 0x000fe2000001ff00 */
[----:B------:R-:W-:Y:S01]  /*24b0*/  UMOV UR4, 0x400 ;  /* 0x0000040000047882 */ /* 0x000fe20000000000 */
[----:B------:R-:W-:Y:S01]  /*24c0*/  UMOV UR6, URZ ;  /* 0x000000ff00067c82 */ /* 0x000fe20008000000 */
[----:B------:R-:W-:-:S12]  /*24d0*/  ULEA UR37, UR37, UR4, 0x18 ;  /* 0x0000000425257291 */ /* 0x000fd8000f8ec0ff */
.L_x_43:
[----:B------:R-:W-:Y:S02]  /*24e0*/  LEA R0, R8, UR37, 0x3 ;  /* 0x0000002508007c11 */ /* 0x000fe4000f8e18ff */
[----:B------:R-:W-:-:S03]  /*24f0*/  SHF.L.U32 R5, R9, 0x1f, RZ ;  /* 0x0000001f09057819 */ /* 0x000fc600000006ff */
[----:B------:R-:W-:Y:S01]  /*2500*/  VIADD R4, R0, 0xd0 ;  /* 0x000000d000047836 */ /* 0x000fe20000000000 */
[----:B------:R-:W1:Y:S02]  /*2510*/  SYNCS.PHASECHK.TRANS64.TRYWAIT P0, [R0+URZ+0xc0], R5 ;  /* 0x0000c005000075a7 */ /* 0x000e6400080011ff */
[----:B-1----:R-:W-:Y:S05]  /*2520*/  @!P0 BRA `(.L_x_40) ;  /* 0x00000088002c8947 */ /* 0x002fea0003800000 */
.L_x_136:
[----:B------:R-:W-:Y:S01]  /*2530*/  ULEA UR5, UR6, UR37, 0x3 ;  /* 0x0000002506057291 */ /* 0x000fe2000f8e18ff */
[----:B------:R-:W-:Y:S02]  /*2540*/  PRMT R4, RZ, 0x654, R4 ;  /* 0x00000654ff047816 */ /* 0x000fe40000000004 */
[----:B-1----:R-:W-:Y:S01]  /*2550*/  SHF.L.U32 R5, R12, 0x1f, RZ ;  /* 0x0000001f0c057819 */ /* 0x002fe200000006ff */
[----:B------:R-:W-:Y:S01]  /*2560*/  UIADD3 UR4, UPT, UPT, UR5, 0x80, URZ ;  /* 0x0000008005047890 */ /* 0x000fe2000fffe0ff */
[----:B------:R1:W-:Y:S05]  /*2570*/  SYNCS.ARRIVE.TRANS64.RED.A1T0 RZ, [R4+URZ], RZ ;  /* 0x000000ff04ff79a7 */ /* 0x0003ea00081004ff */
[----:B------:R-:W-:Y:S01]  /*2580*/  IMAD.U32 R7, RZ, RZ, UR4 ;  /* 0x00000004ff077e24 */ /* 0x000fe2000f8e00ff */
[----:B------:R-:W2:Y:S04]  /*2590*/  SYNCS.PHASECHK.TRANS64.TRYWAIT P0, [UR5+0x90], R5 ;  /* 0x00009005ff0075a7 */ /* 0x000ea80008001105 */
[----:B------:R-:W-:Y:S01]  /*25a0*/  PRMT R6, R2, 0x654, R7 ;  /* 0x0000065402067816 */ /* 0x000fe20000000007 */
[----:B-1----:R-:W-:Y:S01]  /*25b0*/  @!P2 IMAD.MOV.U32 R4, RZ, RZ, 0x10 ;  /* 0x00000010ff04a424 */ /* 0x002fe200078e00ff */
[----:B--2---:R-:W-:Y:S06]  /*25c0*/  @!P0 BRA `(.L_x_41) ;  /* 0x0000008800188947 */ /* 0x004fec0003800000 */
.L_x_138:
[----:B------:R-:W-:Y:S01]  /*25d0*/  ULEA UR4, UR6, UR37, 0x4 ;  /* 0x0000002506047291 */ /* 0x000fe2000f8e20ff */
[----:B------:R-:W-:Y:S01]  /*25e0*/  SEL R3, R6, R3, !P2 ;  /* 0x0000000306037207 */ /* 0x000fe20005000000 */
[----:B------:R-:W-:Y:S01]  /*25f0*/  UIADD3 UR5, UPT, UPT, UR5, 0x80, URZ ;  /* 0x0000008005057890 */ /* 0x000fe2000fffe0ff */
[----:B-1----:R-:W-:Y:S01]  /*2600*/  LEA R0, R11, UR37, 0x3 ;  /* 0x000000250b007c11 */ /* 0x002fe2000f8e18ff */
[----:B------:R-:W-:Y:S01]  /*2610*/  UIADD3 UR4, UPT, UPT, UR4, 0xf0, URZ ;  /* 0x000000f004047890 */ /* 0x000fe2000fffe0ff */
[----:B------:R-:W-:Y:S01]  /*2620*/  SHF.L.U32 R5, R10, 0x1f, RZ ;  /* 0x0000001f0a057819 */ /* 0x000fe200000006ff */
[----:B------:R1:W-:Y:S01]  /*2630*/  @!P2 SYNCS.ARRIVE.TRANS64.RED RZ, [R3+URZ], R4 ;  /* 0x0000000403ffa9a7 */ /* 0x0003e200080004ff */
[----:B------:R-:W-:Y:S01]  /*2640*/  UIADD3 UR6, UPT, UPT, UR6, 0x1, URZ ;  /* 0x0000000106067890 */ /* 0x000fe2000fffe0ff */
[----:B------:R-:W-:-:S03]  /*2650*/  VIADD R8, R8, 0x1 ;  /* 0x0000000108087836 */ /* 0x000fc60000000000 */
[----:B------:R-:W-:Y:S02]  /*2660*/  UISETP.NE.AND UP0, UPT, UR6, 0x2, UPT ;  /* 0x000000020600788c */ /* 0x000fe4000bf05270 */
[----:B------:R-:W-:Y:S06]  /*2670*/  UGETNEXTWORKID.BROADCAST [UR4], [UR5] ;  /* 0x00000000040073ca */ /* 0x000fec0008000100 */
[----:B------:R-:W-:Y:S01]  /*2680*/  USEL UR4, URZ, 0x1, UP0 ;  /* 0x00000001ff047887 */ /* 0x000fe20008000000 */
[----:B------:R-:W-:Y:S01]  /*2690*/  ISETP.NE.AND P0, PT, R8, 0x2, PT ;  /* 0x000000020800780c */ /* 0x000fe20003f05270 */
[----:B------:R-:W-:Y:S01]  /*26a0*/  USEL UR6, UR6, URZ, UP0 ;  /* 0x000000ff06067287 */ /* 0x000fe20008000000 */
[----:B------:R-:W2:Y:S03]  /*26b0*/  SYNCS.PHASECHK.TRANS64.TRYWAIT P1, [R0+URZ+0x80], R5 ;  /* 0x00008005000075a7 */ /* 0x000ea600080211ff */
[----:B------:R-:W-:Y:S01]  /*26c0*/  LOP3.LUT R12, R12, UR4, RZ, 0x3c, !PT ;  /* 0x000000040c0c7c12 */ /* 0x000fe2000f8e3cff */
[----:B-12---:R-:W-:Y:S07]  /*26d0*/  @!P1 BRA `(.L_x_42) ;  /* 0x0000008400ec9947 */ /* 0x006fee0003800000 */
.L_x_139:
[C---:B------:R-:W-:Y:S01]  /*26e0*/  LEA R4, R11.reuse, UR37, 0x4 ;  /* 0x000000250b047c11 */ /* 0x040fe2000f8e20ff */
[----:B-1----:R-:W-:Y:S01]  /*26f0*/  VIADD R0, R0, 0x90 ;  /* 0x0000009000007836 */ /* 0x002fe20000000000 */
[----:B------:R-:W-:Y:S01]  /*2700*/  SEL R8, R8, RZ, P0 ;  /* 0x000000ff08087207 */ /* 0x000fe20000000000 */
[----:B------:R-:W-:-:S03]  /*2710*/  VIADD R11, R11, 0x1 ;  /* 0x000000010b0b7836 */ /* 0x000fc60000000000 */
[----:B------:R-:W1:Y:S01]  /*2720*/  LDS.128 R4, [R4+0xf0] ;  /* 0x0000f00004047984 */ /* 0x000e620000000c00 */
[----:B------:R-:W-:Y:S02]  /*2730*/  PRMT R0, RZ, 0x654, R0 ;  /* 0x00000654ff007816 */ /* 0x000fe40000000000 */
[C---:B------:R-:W-:Y:S01]  /*2740*/  ISETP.NE.AND P1, PT, R11.reuse, 0x2, PT ;  /* 0x000000020b00780c */ /* 0x040fe20003f25270 */
[----:B------:R-:W-:Y:S01]  /*2750*/  @!PT LDS RZ, [RZ] ;  /* 0x00000000fffff984 */ /* 0x000fe20000000800 */
[----:B------:R-:W-:Y:S01]  /*2760*/  @!PT LDS RZ, [RZ] ;  /* 0x00000000fffff984 */ /* 0x000fe20000000800 */
[----:B------:R-:W-:Y:S01]  /*2770*/  @!PT LDS RZ, [RZ] ;  /* 0x00000000fffff984 */ /* 0x000fe20000000800 */
[----:B------:R-:W-:Y:S01]  /*2780*/  @!PT LDS RZ, [RZ] ;  /* 0x00000000fffff984 */ /* 0x000fe20000000800 */
[----:B------:R2:W-:Y:S06]  /*2790*/  MEMBAR.ALL.CTA ;  /* 0x0000000000007992 */ /* 0x0005ec0000008000 */
[----:B--2---:R-:W2:Y:S01]  /*27a0*/  FENCE.VIEW.ASYNC.S ;  /* 0x00000000000073c6 */ /* 0x004ea20000000000 */
[----:B------:R-:W-:Y:S01]  /*27b0*/  SEL R11, R11, RZ, P1 ;  /* 0x000000ff0b0b7207 */ /* 0x000fe20000800000 */
[----:B--2---:R2:W-:Y:S01]  /*27c0*/  SYNCS.ARRIVE.TRANS64.RED.A1T0 RZ, [R0+URZ], RZ ;  /* 0x000000ff00ff79a7 */ /* 0x0045e200081004ff */
[----:B-1----:R-:W-:-:S02]  /*27d0*/  LOP3.LUT P3, RZ, R6, 0x1, RZ, 0xc0, !PT ;  /* 0x0000000106ff7812 */ /* 0x002fc4000786c0ff */
[----:B------:R-:W-:-:S04]  /*27e0*/  SEL R5, RZ, 0x1, P1 ;  /* 0x00000001ff057807 */ /* 0x000fc80000800000 */
[----:B------:R-:W-:Y:S02]  /*27f0*/  LOP3.LUT R10, R10, R5, RZ, 0x3c, !PT ;  /* 0x000000050a0a7212 */ /* 0x000fe400078e3cff */
[----:B--2---:R-:W-:-:S04]  /*2800*/  SEL R0, RZ, 0x1, P0 ;  /* 0x00000001ff007807 */ /* 0x004fc80000000000 */
[----:B------:R-:W-:Y:S01]  /*2810*/  LOP3.LUT R9, R9, R0, RZ, 0x3c, !PT ;  /* 0x0000000009097212 */ /* 0x000fe200078e3cff */
[----:B------:R-:W-:Y:S06]  /*2820*/  @P3 BRA `(.L_x_43) ;  /* 0xfffffffc002c3947 */ /* 0x000fec000383ffff */
[----:B------:R-:W-:Y:S01]  /*2830*/  ULEA UR5, UR6, UR37, 0x3 ;  /* 0x0000002506057291 */ /* 0x000fe2000f8e18ff */
[----:B------:R-:W-:-:S08]  /*2840*/  SHF.L.U32 R3, R12, 0x1f, RZ ;  /* 0x0000001f0c037819 */ /* 0x000fd000000006ff */
[----:B------:R-:W1:Y:S02]  /*2850*/  SYNCS.PHASECHK.TRANS64 P0, [UR5+0x90], R3 ;  /* 0x00009003ff0075a7 */ /* 0x000e640008001005 */
[----:B-1----:R-:W-:Y:S05]  /*2860*/  @P0 BRA `(.L_x_44) ;  /* 0x0000000000080947 */ /* 0x002fea0003800000 */
[----:B------:R-:W1:Y:S02]  /*2870*/  SYNCS.PHASECHK.TRANS64.TRYWAIT P0, [UR5+0x90], R3 ;  /* 0x00009003ff0075a7 */ /* 0x000e640008001105 */
[----:B-1----:R-:W-:Y:S05]  /*2880*/  @!P0 BRA `(.L_x_45) ;  /* 0x0000008400948947 */ /* 0x002fea0003800000 */
.L_x_44:
[----:B------:R-:W-:-:S04]  /*2890*/  UIADD3 UR4, UPT, UPT, UR6, 0x1, URZ ;  /* 0x0000000106047890 */ /* 0x000fc8000fffe0ff */
[----:B------:R-:W-:-:S04]  /*28a0*/  UISETP.NE.AND UP0, UPT, UR4, 0x2, UPT ;  /* 0x000000020400788c */ /* 0x000fc8000bf05270 */
[----:B------:R-:W-:Y:S02]  /*28b0*/  USEL UR7, URZ, 0x1, UP0 ;  /* 0x00000001ff077887 */ /* 0x000fe40008000000 */
[----:B------:R-:W-:-:S04]  /*28c0*/  USEL UR4, UR4, URZ, UP0 ;  /* 0x000000ff04047287 */ /* 0x000fc80008000000 */
[----:B------:R-:W-:Y:S01]  /*28d0*/  ULEA UR4, UR4, UR37, 0x3 ;  /* 0x0000002504047291 */ /* 0x000fe2000f8e18ff */
[----:B-1----:R-:W-:-:S04]  /*28e0*/  LOP3.LUT R3, R12, UR7, RZ, 0x3c, !PT ;  /* 0x000000070c037c12 */ /* 0x002fc8000f8e3cff */
[----:B------:R-:W-:-:S04]  /*28f0*/  SHF.L.U32 R0, R3, 0x1f, RZ ;  /* 0x0000001f03007819 */ /* 0x000fc800000006ff */
[----:B------:R-:W1:Y:S02]  /*2900*/  SYNCS.PHASECHK.TRANS64 P0, [UR4+0x90], R0 ;  /* 0x00009000ff0075a7 */ /* 0x000e640008001004 */
[----:B-1----:R-:W-:Y:S05]  /*2910*/  @P0 EXIT ;  /* 0x000000000000094d */ /* 0x002fea0003800000 */
[----:B------:R-:W-:Y:S02]  /*2920*/  SHF.L.U32 R3, R3, 0x1f, RZ ;  /* 0x0000001f03037819 */ /* 0x000fe400000006ff */
[----:B------:R-:W-:-:S07]  /*2930*/  MOV R0, UR4 ;  /* 0x0000000400007c02 */ /* 0x000fce0008000f00 */
.L_x_46:
[----:B-1----:R1:W2:Y:S02]  /*2940*/  SYNCS.PHASECHK.TRANS64.TRYWAIT P0, [R0+URZ+0x90], R3 ;  /* 0x00009003000075a7 */ /* 0x0022a400080011ff */
[----:B--2---:R-:W-:Y:S05]  /*2950*/  @!P0 NANOSLEEP.SYNCS 0x989680 ;  /* 0x009896800000895d */ /* 0x004fea0003900000 */
[----:B------:R-:W2:Y:S02]  /*2960*/  @!P0 SYNCS.PHASECHK.TRANS64 P0, [R0+URZ+0x90], R3 ;  /* 0x00009003000085a7 */ /* 0x000ea400080010ff */
[----:B--2---:R-:W-:Y:S05]  /*2970*/  @P0 EXIT ;  /* 0x000000000000094d */ /* 0x004fea0003800000 */
[----:B------:R-:W-:Y:S05]  /*2980*/  BRA `(.L_x_46) ;  /* 0xfffffffc00ec7947 */ /* 0x000fea000383ffff */
.L_x_39:
[----:B------:R-:W-:-:S09]  /*2990*/  UISETP.NE.AND UP1, UPT, UR8, URZ, UPT ;  /* 0x000000ff0800728c */ /* 0x000fd2000bf25270 */
[----:B------:R-:W-:Y:S05]  /*29a0*/  BRA.U UP1, `(.L_x_47) ;  /* 0x0000000d016c7547 */ /* 0x000fea000b800000 */
[----:B------:R-:W-:Y:S01]  /*29b0*/  UMOV UR4, 0x40 ;  /* 0x0000004000047882 */ /* 0x000fe20000000000 */
[----:B------:R-:W-:Y:S01]  /*29c0*/  NOP ;  /* 0x0000000000007918 */ /* 0x000fe20000000000 */
[----:B------:R-:W-:Y:S01]  /*29d0*/  ULEA UR4, UR37, UR4, 0x18 ;  /* 0x0000000425047291 */ /* 0x000fe2000f8ec0ff */
[----:B------:R-:W-:Y:S02]  /*29e0*/  UMOV UR5, 0x400 ;  /* 0x0000040000057882 */ /* 0x000fe40000000000 */
[----:B------:R-:W-:-:S06]  /*29f0*/  ULEA UR37, UR37, UR5, 0x18 ;  /* 0x0000000525257291 */ /* 0x000fcc000f8ec0ff */
[----:B------:R-:W1:Y:S02]  /*2a00*/  LDS.U8 R0, [UR4+0x1c] ;  /* 0x00001c04ff007984 */ /* 0x000e640008000000 */
[----:B-1----:R-:W-:-:S13]  /*2a10*/  ISETP.NE.AND P0, PT, R0, RZ, PT ;  /* 0x000000ff0000720c */ /* 0x002fda0003f05270 */
[----:B------:R-:W-:Y:S05]  /*2a20*/  @P0 BRA `(.L_x_48) ;  /* 0x0000000000580947 */ /* 0x000fea0003800000 */
[----:B------:R-:W-:-:S13]  /*2a30*/  ELECT P0, URZ, PT ;  /* 0x0000000000ff782f */ /* 0x000fda0003800000 */
[----:B------:R-:W-:Y:S05]  /*2a40*/  @!P0 BRA `(.L_x_49) ;  /* 0x0000000000608947 */ /* 0x000fea0003800000 */
[----:B------:R-:W-:Y:S01]  /*2a50*/  UMOV UR5, 0x10 ;  /* 0x0000001000057882 */ /* 0x000fe20000000000 */
[----:B------:R-:W-:Y:S01]  /*2a60*/  HFMA2 R0, -RZ, RZ, 0, 5.9604644775390625e-08 ;  /* 0x00000001ff007431 */ /* 0x000fe200000001ff */
[----:B------:R-:W-:-:S03]  /*2a70*/  MOV R2, 0xffff ;  /* 0x0000ffff00027802 */ /* 0x000fc60000000f00 */
[----:B------:R-:W-:Y:S04]  /*2a80*/  DEPBAR.LE SB1, 0x36 ;  /* 0x00009d800000791a */ /* 0x000fe80000000000 */
[----:B------:R-:W1:Y:S02]  /*2a90*/  UTCATOMSWS.FIND_AND_SET.ALIGN UP0, UR5, UR5 ;  /* 0x00000005000575e3 */ /* 0x000e640008000800 */
[----:B-1----:R-:W-:Y:S01]  /*2aa0*/  MOV R3, UR5 ;  /* 0x0000000500037c02 */ /* 0x002fe20008000f00 */
[----:B------:R-:W-:Y:S06]  /*2ab0*/  BRA.U UP0, `(.L_x_50) ;  /* 0x0000000100187547 */ /* 0x000fec000b800000 */
.L_x_51:
[----:B------:R-:W-:Y:S05]  /*2ac0*/  NANOSLEEP 0x64 ;  /* 0x000000640000795d */ /* 0x000fea0003800000 */
[----:B------:R-:W-:-:S05]  /*2ad0*/  UMOV UR5, 0x10 ;  /* 0x0000001000057882 */ /* 0x000fca0000000000 */
[----:B------:R-:W-:Y:S04]  /*2ae0*/  DEPBAR.LE SB1, 0x36 ;  /* 0x00009d800000791a */ /* 0x000fe80000000000 */
[----:B------:R-:W1:Y:S02]  /*2af0*/  UTCATOMSWS.FIND_AND_SET.ALIGN UP0, UR5, UR5 ;  /* 0x00000005000575e3 */ /* 0x000e640008000800 */
[----:B-1----:R-:W-:Y:S01]  /*2b00*/  MOV R3, UR5 ;  /* 0x0000000500037c02 */ /* 0x002fe20008000f00 */
[----:B------:R-:W-:Y:S05]  /*2b10*/  BRA.U !UP0, `(.L_x_51) ;  /* 0xfffffffd08e87547 */ /* 0x000fea000b83ffff */
.L_x_50:
[-C--:B------:R-:W-:Y:S02]  /*2b20*/  SHF.L.U32 R2, R2, R3.reuse, RZ ;  /* 0x0000000302027219 */ /* 0x080fe400000006ff */
[----:B------:R-:W-:Y:S01]  /*2b30*/  SHF.L.U32 R0, R0, R3, RZ ;  /* 0x0000000300007219 */ /* 0x000fe200000006ff */
[----:B------:R-:W-:Y:S02]  /*2b40*/  IMAD.SHL.U32 R3, R3, 0x20, RZ ;  /* 0x0000002003037824 */ /* 0x000fe400078e00ff */
[----:B------:R1:W-:Y:S04]  /*2b50*/  ATOMS.OR RZ, [UR4+0x14], R2 ;  /* 0x00001402ffff798c */ /* 0x0003e8000b000004 */
[----:B------:R1:W-:Y:S04]  /*2b60*/  ATOMS.OR RZ, [UR4+0x18], R0 ;  /* 0x00001800ffff798c */ /* 0x0003e8000b000004 */
[----:B------:R1:W-:Y:S01]  /*2b70*/  STS [UR37+0x110], R3 ;  /* 0x00011003ff007988 */ /* 0x0003e20008000825 */
[----:B------:R-:W-:Y:S05]  /*2b80*/  BRA `(.L_x_49) ;  /* 0x0000000000107947 */ /* 0x000fea0003800000 */
.L_x_48:
[----:B------:R-:W-:Y:S02]  /*2b90*/  MOV R0, 0xffffffff ;  /* 0xffffffff00007802 */ /* 0x000fe40000000f00 */
[----:B------:R-:W-:-:S03]  /*2ba0*/  MOV R2, 0x2bd0 ;  /* 0x00002bd000027802 */ /* 0x000fc60000000f00 */
[----:B------:R1:W-:Y:S04]  /*2bb0*/  STS [UR37+0x110], R0 ;  /* 0x00011000ff007988 */ /* 0x0003e80008000825 */
[----:B-1-3-5:R-:W-:Y:S05]  /*2bc0*/  CALL.REL.NOINC `($__internal_1_$__cuda_sm10x_tcgen05_guardrail_trap_phase_invalid_during_alloc) ;  /* 0x0000008800ac7944 */ /* 0x02afea0003c00000 */
.L_x_49:
[----:B------:R-:W-:Y:S05]  /*2bd0*/  WARPSYNC.ALL ;  /* 0x0000000000007948 */ /* 0x000fea0003800000 */
[----:B------:R-:W2:Y:S01]  /*2be0*/  S2UR UR5, SR_CgaCtaId ;  /* 0x00000000000579c3 */ /* 0x000ea20000008800 */
[----:B------:R-:W-:Y:S01]  /*2bf0*/  UMOV UR4, 0x400 ;  /* 0x0000040000047882 */ /* 0x000fe20000000000 */
[----:B------:R-:W-:-:S06]  /*2c00*/  NOP ;  /* 0x0000000000007918 */ /* 0x000fcc0000000000 */
[----:B------:R-:W-:Y:S06]  /*2c10*/  BAR.ARV 0x6, 0xa0 ;  /* 0x0182800000007b1d */ /* 0x000fec0000002000 */
[----:B------:R-:W4:Y:S01]  /*2c20*/  LDCU UR7, c[0x0][0x38c] ;  /* 0x00007180ff0777ac */ /* 0x000f220008000800 */
[----:B------:R-:W-:Y:S01]  /*2c30*/  IMAD.MOV.U32 R11, RZ, RZ, 0x1 ;  /* 0x00000001ff0b7424 */ /* 0x000fe200078e00ff */
[----:B------:R-:W-:Y:S01]  /*2c40*/  CS2R R8, SRZ ;  /* 0x0000000000087805 */ /* 0x000fe2000001ff00 */
[----:B------:R-:W-:Y:S01]  /*2c50*/  IMAD.MOV.U32 R10, RZ, RZ, RZ ;  /* 0x000000ffff0a7224 */ /* 0x000fe200078e00ff */
[----:B------:R-:W3:Y:S01]  /*2c60*/  LDCU UR6, c[0x0][0x38c] ;  /* 0x00007180ff0677ac */ /* 0x000ee20008000800 */
[----:B------:R-:W-:Y:S01]  /*2c70*/  UMOV UR15, URZ ;  /* 0x000000ff000f7c82 */ /* 0x000fe20008000000 */
[----:B------:R-:W-:Y:S01]  /*2c80*/  UMOV UR14, URZ ;  /* 0x000000ff000e7c82 */ /* 0x000fe20008000000 */
[----:B--2---:R-:W-:Y:S01]  /*2c90*/  ULEA UR5, UR5, UR4, 0x18 ;  /* 0x0000000405057291 */ /* 0x004fe2000f8ec0ff */
[----:B------:R-:W-:Y:S01]  /*2ca0*/  UMOV UR24, 0x0 ;  /* 0x0000000000187882 */ /* 0x000fe20000000000 */
[----:B------:R-:W-:-:S02]  /*2cb0*/  UMOV UR25, 0x8400490 ;  /* 0x0840049000197882 */ /* 0x000fc40000000000 */
[----:B------:R-:W-:Y:S02]  /*2cc0*/  UIADD3 UR10, UPT, UPT, UR5, 0x10800, URZ ;  /* 0x00010800050a7890 */ /* 0x000fe4000fffe0ff */
[----:B------:R-:W-:Y:S02]  /*2cd0*/  UIADD3 UR11, UPT, UPT, UR5, 0x1c800, URZ ;  /* 0x0001c800050b7890 */ /* 0x000fe4000fffe0ff */
[----:B----4-:R-:W-:Y:S01]  /*2ce0*/  UIADD3 UR7, UPT, UPT, UR7, 0x3f, URZ ;  /* 0x0000003f07077890 */ /* 0x010fe2000fffe0ff */
[----:B-1----:R-:W1:Y:S01]  /*2cf0*/  LDS R0, [UR5+0x110] ;  /* 0x00011005ff007984 */ /* 0x002e620008000800 */
[----:B------:R-:W-:Y:S02]  /*2d00*/  USHF.R.U32.HI UR10, URZ, 0x4, UR10 ;  /* 0x00000004ff0a7899 */ /* 0x000fe4000801160a */
[----:B------:R-:W-:Y:S02]  /*2d10*/  USHF.R.S32.HI UR4, URZ, 0x1f, UR7 ;  /* 0x0000001fff047899 */ /* 0x000fe40008011407 */
[----:B------:R-:W-:-:S02]  /*2d20*/  USHF.R.U32.HI UR11, URZ, 0x4, UR11 ;  /* 0x00000004ff0b7899 */ /* 0x000fc4000801160b */
[----:B------:R-:W-:Y:S02]  /*2d30*/  ULEA.HI UR4, UR4, UR7, URZ, 0x6 ;  /* 0x0000000704047291 */ /* 0x000fe4000f8f30ff */
[----:B------:R-:W-:Y:S02]  /*2d40*/  ULOP3.LUT UR10, UR10, 0x3fff, URZ, 0xc0, !UPT ;  /* 0x00003fff0a0a7892 */ /* 0x000fe4000f8ec0ff */
[----:B------:R-:W-:Y:S02]  /*2d50*/  USHF.R.S32.HI UR4, URZ, 0x6, UR4 ;  /* 0x00000006ff047899 */ /* 0x000fe40008011404 */
[----:B------:R-:W-:Y:S02]  /*2d60*/  ULOP3.LUT UR11, UR11, 0x3fff, URZ, 0xc0, !UPT ;  /* 0x00003fff0b0b7892 */ /* 0x000fe4000f8ec0ff */
[----:B------:R-:W-:Y:S01]  /*2d70*/  UISETP.LT.AND UP0, UPT, UR4, 0x1, UPT ;  /* 0x000000010400788c */ /* 0x000fe2000bf01270 */
[----:B------:R-:W-:Y:S01]  /*2d80*/  UMOV UR22, 0x0 ;  /* 0x0000000000167882 */ /* 0x000fe20000000000 */
[----:B------:R-:W-:-:S02]  /*2d90*/  UMOV UR23, 0x8400490 ;  /* 0x0840049000177882 */ /* 0x000fc40000000000 */
[----:B------:R-:W-:Y:S02]  /*2da0*/  USEL UR9, UR4, 0x1, !UP0 ;  /* 0x0000000104097887 */ /* 0x000fe4000c000000 */
[----:B------:R-:W-:Y:S02]  /*2db0*/  ULOP3.LUT UR10, UR10, 0x10000, URZ, 0xfc, !UPT ;  /* 0x000100000a0a7892 */ /* 0x000fe4000f8efcff */
[----:B------:R-:W-:Y:S02]  /*2dc0*/  ULOP3.LUT UR11, UR11, 0x10000, URZ, 0xfc, !UPT ;  /* 0x000100000b0b7892 */ /* 0x000fe4000f8efcff */
[----:B------:R-:W-:Y:S02]  /*2dd0*/  UIADD3 UR9, UPT, UPT, -UR9, URZ, URZ ;  /* 0x000000ff09097290 */ /* 0x000fe4000fffe1ff */
[----:B---3--:R-:W-:Y:S01]  /*2de0*/  UISETP.GE.AND UP3, UPT, UR6, 0x1, UPT ;  /* 0x000000010600788c */ /* 0x008fe2000bf66270 */
[----:B------:R-:W-:Y:S01]  /*2df0*/  UMOV UR20, 0x0 ;  /* 0x0000000000147882 */ /* 0x000fe20000000000 */
[----:B------:R-:W-:Y:S01]  /*2e00*/  UMOV UR21, 0x8400490 ;  /* 0x0840049000157882 */ /* 0x000fe20000000000 */
[----:B------:R-:W-:Y:S01]  /*2e10*/  UMOV UR18, 0x0 ;  /* 0x0000000000127882 */ /* 0x000fe20000000000 */
[----:B------:R-:W-:Y:S01]  /*2e20*/  UMOV UR19, 0x8400490 ;  /* 0x0840049000137882 */ /* 0x000fe20000000000 */
[----:B-1----:R-:W-:-:S15]  /*2e30*/  R2UR UR16, R0 ;  /* 0x00000000001072ca */ /* 0x002fde00000e0000 */
.L_x_58:
[----:B------:R-:W-:Y:S02]  /*2e40*/  LEA R0, R10, UR5, 0x3 ;  /* 0x000000050a007c11 */ /* 0x000fe4000f8e18ff */
[----:B------:R-:W-:Y:S02]  /*2e50*/  SHF.L.U32 R5, R9, 0x1f, RZ ;  /* 0x0000001f09057819 */ /* 0x000fe400000006ff */
[----:B------:R-:W-:Y:S01]  /*2e60*/  PLOP3.LUT P0, PT, PT, PT, UP3, 0x80, 0x8 ;  /* 0x000000000008781c */ /* 0x000fe20003f0f038 */
[----:B------:R-:W-:Y:S01]  /*2e70*/  VIADD R3, R0, 0x90 ;  /* 0x0000009000037836 */ /* 0x000fe20000000000 */
[----:B-1----:R-:W1:Y:S02]  /*2e80*/  SYNCS.PHASECHK.TRANS64.TRYWAIT P1, [R0+URZ+0x80], R5 ;  /* 0x00008005000075a7 */ /* 0x002e6400080211ff */
[----:B-1-3--:R-:W-:Y:S09]  /*2e90*/  @!P1 BRA `(.L_x_52) ;  /* 0x0000008000289947 */ /* 0x00aff20003800000 */
.L_x_141:
[----:B------:R-:W-:Y:S01]  /*2ea0*/  LEA R4, R10, UR5, 0x4 ;  /* 0x000000050a047c11 */ /* 0x000fe2000f8e20ff */
[----:B------:R-:W-:Y:S01]  /*2eb0*/  @UP3 ULEA UR6, UR14, UR5, 0x3 ;  /* 0x000000050e063291 */ /* 0x000fe2000f8e18ff */
[----:B------:R-:W-:Y:S01]  /*2ec0*/  PLOP3.LUT P2, PT, PT, PT, PT, 0x80, 0x8 ;  /* 0x000000000008781c */ /* 0x000fe20003f4f070 */
[----:B------:R-:W-:Y:S01]  /*2ed0*/  ULEA UR7, UR15, UR5, 0x3 ;  /* 0x000000050f077291 */ /* 0x000fe2000f8e18ff */
[----:B------:R-:W-:Y:S01]  /*2ee0*/  PRMT R3, RZ, 0x654, R3 ;  /* 0x00000654ff037816 */ /* 0x000fe20000000003 */
[----:B------:R-:W-:Y:S01]  /*2ef0*/  ULEA UR8, UR15, UR16, 0x8 ;  /* 0x000000100f087291 */ /* 0x000fe2000f8e40ff */
[----:B-1----:R-:W1:Y:S01]  /*2f00*/  LDS.128 R4, [R4+0xf0] ;  /* 0x0000f00004047984 */ /* 0x002e620000000c00 */
[----:B------:R-:W-:Y:S02]  /*2f10*/  @P0 SHF.L.U32 R2, R8, 0x1f, RZ ;  /* 0x0000001f08020819 */ /* 0x000fe400000006ff */
[----:B------:R-:W-:Y:S01]  /*2f20*/  SHF.L.U32 R0, R11, 0x1f, RZ ;  /* 0x0000001f0b007819 */ /* 0x000fe200000006ff */
[----:B------:R-:W-:Y:S01]  /*2f30*/  @!PT LDS RZ, [RZ] ;  /* 0x00000000fffff984 */ /* 0x000fe20000000800 */
[----:B------:R-:W-:Y:S01]  /*2f40*/  @!PT LDS RZ, [RZ] ;  /* 0x00000000fffff984 */ /* 0x000fe20000000800 */
[----:B------:R-:W-:Y:S01]  /*2f50*/  @!PT LDS RZ, [RZ] ;  /* 0x00000000fffff984 */ /* 0x000fe20000000800 */
[----:B------:R-:W-:Y:S01]  /*2f60*/  @!PT LDS RZ, [RZ] ;  /* 0x00000000fffff984 */ /* 0x000fe20000000800 */
[----:B------:R2:W-:Y:S06]  /*2f70*/  MEMBAR.ALL.CTA ;  /* 0x0000000000007992 */ /* 0x0005ec0000008000 */
[----:B--2---:R-:W2:Y:S02]  /*2f80*/  FENCE.VIEW.ASYNC.S ;  /* 0x00000000000073c6 */ /* 0x004ea40000000000 */
[----:B--2---:R2:W-:Y:S01]  /*2f90*/  SYNCS.ARRIVE.TRANS64.RED.A1T0 RZ, [R3+URZ], RZ ;  /* 0x000000ff03ff79a7 */ /* 0x0045e200081004ff */
[----:B------:R2:W3:Y:S01]  /*2fa0*/  @P0 SYNCS.PHASECHK.TRANS64.TRYWAIT P2, [UR6], R2 ;  /* 0x00000002ff0005a7 */ /* 0x0004e20008041106 */
[----:B-1----:R-:W-:Y:S01]  /*2fb0*/  LOP3.LUT P1, RZ, R6, 0x1, RZ, 0xc0, !PT ;  /* 0x0000000106ff7812 */ /* 0x002fe2000782c0ff */
[----:B------:R-:W1:Y:S02]  /*2fc0*/  SYNCS.PHASECHK.TRANS64.TRYWAIT P0, [UR7+0xb0], R0 ;  /* 0x0000b000ff0075a7 */ /* 0x000e640008001107 */
[----:B-123--:R-:W-:Y:S10]  /*2fd0*/  @!P0 BRA `(.L_x_53) ;  /* 0x0000007c00ec8947 */ /* 0x00eff40003800000 */
.L_x_143:
[----:B------:R-:W-:Y:S01]  /*2fe0*/  IADD3 R10, PT, PT, R10, 0x1, RZ ;  /* 0x000000010a0a7810 */ /* 0x000fe20007ffe0ff */
[----:B------:R-:W-:Y:S06]  /*2ff0*/  BRA.U !UP3, `(.L_x_54) ;  /* 0x000000010bc07547 */ /* 0x000fec000b800000 */
[----:B------:R-:W-:Y:S01]  /*3000*/  UPLOP3.LUT UP4, UPT, UPT, UPT, UPT, 0x40, 0x4 ;  /* 0x000000000004789c */ /* 0x000fe20003f8e870 */
[----:B------:R-:W-:Y:S01]  /*3010*/  UMOV UR13, UR9 ;  /* 0x00000009000d7c82 */ /* 0x000fe20008000000 */
[----:B------:R-:W-:Y:S01]  /*3020*/  UMOV UR12, UR4 ;  /* 0x00000004000c7c82 */ /* 0x000fe20008000000 */
[----:B------:R-:W-:-:S08]  /*3030*/  UMOV UR17, UR14 ;  /* 0x0000000e00117c82 */ /* 0x000fd00008000000 */
.L_x_57:
[----:B------:R-:W-:Y:S02]  /*3040*/  UIADD3 UR13, UPT, UPT, UR13, 0x1, URZ ;  /* 0x000000010d0d7890 */ /* 0x000fe4000fffe0ff */
[----:B--2---:R-:W-:Y:S02]  /*3050*/  ULEA UR6, UR17, UR5, 0x3 ;  /* 0x0000000511067291 */ /* 0x004fe4000f8e18ff */
[----:B------:R-:W-:Y:S01]  /*3060*/  UISETP.NE.AND UP0, UPT, UR13, URZ, UPT ;  /* 0x000000ff0d00728c */ /* 0x000fe2000bf05270 */
[----:B---3--:R-:W-:Y:S10]  /*3070*/  @P2 BRA `(.L_x_55) ;  /* 0x00000000000c2947 */ /* 0x008ff40003800000 */
[----:B-1----:R-:W-:Y:S04]  /*3080*/  SHF.L.U32 R3, R8, 0x1f, RZ ;  /* 0x0000001f08037819 */ /* 0x002fe800000006ff */
[----:B------:R-:W1:Y:S02]  /*3090*/  SYNCS.PHASECHK.TRANS64.TRYWAIT P0, [UR6], R3 ;  /* 0x00000003ff0075a7 */ /* 0x000e640008001106 */
[----:B-1----:R-:W-:Y:S05]  /*30a0*/  @!P0 BRA `(.L_x_56) ;  /* 0x0000007c00d08947 */ /* 0x002fea0003800000 */
.L_x_55:
[----:B------:R-:W-:Y:S01]  /*30b0*/  UISETP.NE.AND UP1, UPT, UR12, 0x1, UPT ;  /* 0x000000010c00788c */ /* 0x000fe2000bf25270 */
[----:B------:R-:W-:Y:S01]  /*30c0*/  PLOP3.LUT P2, PT, PT, PT, PT, 0x80, 0x8 ;  /* 0x000000000008781c */ /* 0x000fe20003f4f070 */
[----:B------:R-:W-:Y:S02]  /*30d0*/  UIADD3 UR14, UPT, UPT, UR17, 0x1, URZ ;  /* 0x00000001110e7890 */ /* 0x000fe4000fffe0ff */
[----:B------:R-:W-:Y:S02]  /*30e0*/  ULEA UR28, UR17, UR11, 0xb ;  /* 0x0000000b111c7291 */ /* 0x000fe4000f8e58ff */
[----:B------:R-:W-:Y:S01]  /*30f0*/  UISETP.NE.AND UP2, UPT, UR14, 0x3, UPT ;  /* 0x000000030e00788c */ /* 0x000fe2000bf45270 */
[----:B------:R-:W-:Y:S01]  /*3100*/  PLOP3.LUT P0, PT, PT, PT, UP1, 0x80, 0x8 ;  /* 0x000000000008781c */ /* 0x000fe20003f0f018 */
[----:B------:R-:W-:Y:S02]  /*3110*/  UIADD3 UR40, UPT, UPT, UR28, 0x2, URZ ;  /* 0x000000021c287890 */ /* 0x000fe4000fffe0ff */
[----:B------:R-:W-:Y:S02]  /*3120*/  USEL UR27, URZ, 0x1, UP2 ;  /* 0x00000001ff1b7887 */ /* 0x000fe40009000000 */
[----:B------:R-:W-:Y:S02]  /*3130*/  USEL UR14, UR14, URZ, UP2 ;  /* 0x000000ff0e0e7287 */ /* 0x000fe40009000000 */
[----:B------:R-:W-:Y:S02]  /*3140*/  UIADD3 UR36, UPT, UPT, UR28, 0x4, URZ ;  /* 0x000000041c247890 */ /* 0x000fe4000fffe0ff */
[----:B------:R-:W-:Y:S01]  /*3150*/  @UP1 ULEA UR26, UR14, UR5, 0x3 ;  /* 0x000000050e1a1291 */ /* 0x000fe2000f8e18ff */
[----:B------:R-:W-:Y:S01]  /*3160*/  LOP3.LUT R8, R8, UR27, RZ, 0x3c, !PT ;  /* 0x0000001b08087c12 */ /* 0x000fe2000f8e3cff */
[----:B------:R-:W-:Y:S02]  /*3170*/  UIADD3 UR32, UPT, UPT, UR28, 0x6, URZ ;  /* 0x000000061c207890 */ /* 0x000fe4000fffe0ff */
[----:B------:R-:W-:Y:S01]  /*3180*/  UIADD3 UR6, UPT, UPT, UR6, 0x18, URZ ;  /* 0x0000001806067890 */ /* 0x000fe2000fffe0ff */
[----:B-1----:R-:W-:Y:S01]  /*3190*/  @P0 SHF.L.U32 R0, R8, 0x1f, RZ ;  /* 0x0000001f08000819 */ /* 0x002fe200000006ff */
[----:B------:R-:W-:Y:S01]  /*31a0*/  UIADD3 UR12, UPT, UPT, UR12, -0x1, URZ ;  /* 0xffffffff0c0c7890 */ /* 0x000fe2000fffe0ff */
[----:B------:R-:W-:Y:S02]  /*31b0*/  UMOV UR29, 0x40004040 ;  /* 0x40004040001d7882 */ /* 0x000fe40000000000 */
[----:B------:R2:W3:Y:S01]  /*31c0*/  @P0 SYNCS.PHASECHK.TRANS64.TRYWAIT P2, [UR26], R0 ;  /* 0x00000000ff0005a7 */ /* 0x0004e2000804111a */
[----:B------:R-:W-:Y:S01]  /*31d0*/  ULEA UR26, UR17, UR10, 0xa ;  /* 0x0000000a111a7291 */ /* 0x000fe2000f8e50ff */
[----:B------:R-:W-:Y:S01]  /*31e0*/  UMOV UR27, 0x40004040 ;  /* 0x40004040001b7882 */ /* 0x000fe20000000000 */
[----:B------:R-:W-:Y:S02]  /*31f0*/  UMOV UR41, 0x40004040 ;  /* 0x4000404000297882 */ /* 0x000fe40000000000 */
[----:B------:R-:W-:Y:S02]  /*3200*/  UIADD3 UR38, UPT, UPT, UR26, 0x2, URZ ;  /* 0x000000021a267890 */ /* 0x000fe4000fffe0ff */
[----:B------:R-:W-:Y:S02]  /*3210*/  UIADD3 UR34, UPT, UPT, UR26, 0x4, URZ ;  /* 0x000000041a227890 */ /* 0x000fe4000fffe0ff */
[----:B------:R-:W-:Y:S01]  /*3220*/  UIADD3 UR30, UPT, UPT, UR26, 0x6, URZ ;  /* 0x000000061a1e7890 */ /* 0x000fe2000fffe0ff */
[----:B------:R2:W-:Y:S01]  /*3230*/  UTCHMMA gdesc[UR26], gdesc[UR28], tmem[UR8], tmem[UR24], idesc[UR25], UP4 ;  /* 0x00ff181c1a0075ea */ /* 0x0005e2000a000008 */
[----:B------:R-:W-:Y:S01]  /*3240*/  UPLOP3.LUT UP4, UPT, UPT, UPT, UPT, 0x80, 0x8 ;  /* 0x000000000008789c */ /* 0x000fe20003f8f070 */
[----:B------:R-:W-:Y:S01]  /*3250*/  UMOV UR39, 0x40004040 ;  /* 0x4000404000277882 */ /* 0x000fe20000000000 */
[----:B------:R-:W-:Y:S01]  /*3260*/  UMOV UR37, 0x40004040 ;  /* 0x4000404000257882 */ /* 0x000fe20000000000 */
[----:B------:R2:W-:Y:S01]  /*3270*/  UTCHMMA gdesc[UR38], gdesc[UR40], tmem[UR8], tmem[UR22], idesc[UR23], UPT ;  /* 0x00ff1628260075ea */ /* 0x0005e2000b800008 */
[----:B------:R-:W-:Y:S01]  /*3280*/  UMOV UR35, 0x40004040 ;  /* 0x4000404000237882 */ /* 0x000fe20000000000 */
[----:B------:R-:W-:Y:S01]  /*3290*/  UMOV UR33, 0x40004040 ;  /* 0x4000404000217882 */ /* 0x000fe20000000000 */
[----:B------:R-:W-:Y:S01]  /*32a0*/  UMOV UR31, 0x40004040 ;  /* 0x40004040001f7882 */ /* 0x000fe20000000000 */
[----:B------:R2:W-:Y:S01]  /*32b0*/  UTCHMMA gdesc[UR34], gdesc[UR36], tmem[UR8], tmem[UR20], idesc[UR21], UPT ;  /* 0x00ff1424220075ea */ /* 0x0005e2000b800008 */
[----:B------:R2:W-:Y:S01]  /*32c0*/  UTCHMMA gdesc[UR30], gdesc[UR32], tmem[UR8], tmem[UR18], idesc[UR19], UPT ;  /* 0x00ff12201e0075ea */ /* 0x0005e2000b800008 */
[----:B------:R2:W-:Y:S01]  /*32d0*/  UTCBAR [UR6], URZ ;  /* 0x000000ff060073e9 */ /* 0x0005e200080000ff */
[----:B------:R-:W-:Y:S01]  /*32e0*/  UMOV UR17, UR14 ;  /* 0x0000000e00117c82 */ /* 0x000fe20008000000 */
[----:B------:R-:W-:Y:S05]  /*32f0*/  BRA.U UP0, `(.L_x_57) ;  /* 0xfffffffd00507547 */ /* 0x000fea000b83ffff */
.L_x_54:
[----:B------:R-:W-:Y:S01]  /*3300*/  UIADD3 UR15, UPT, UPT, UR15, 0x1, URZ ;  /* 0x000000010f0f7890 */ /* 0x000fe2000fffe0ff */
[C---:B------:R-:W-:Y:S01]  /*3310*/  ISETP.NE.AND P0, PT, R10.reuse, 0x2, PT ;  /* 0x000000020a00780c */ /* 0x040fe20003f05270 */
[----:B------:R-:W-:Y:S02]  /*3320*/  UIADD3 UR7, UPT, UPT, UR7, 0xa0, URZ ;  /* 0x000000a007077890 */ /* 0x000fe4000fffe0ff */
[----:B------:R-:W-:Y:S01]  /*3330*/  UISETP.NE.AND UP0, UPT, UR15, 0x2, UPT ;  /* 0x000000020f00788c */ /* 0x000fe2000bf05270 */
[----:B-12---:R-:W-:Y:S02]  /*3340*/  SEL R0, RZ, 0x1, P0 ;  /* 0x00000001ff007807 */ /* 0x006fe40000000000 */
[----:B------:R-:W-:Y:S01]  /*3350*/  SEL R10, R10, RZ, P0 ;  /* 0x000000ff0a0a7207 */ /* 0x000fe20000000000 */
[----:B------:R-:W-:Y:S01]  /*3360*/  USEL UR6, URZ, 0x1, UP0 ;  /* 0x00000001ff067887 */ /* 0x000fe20008000000 */
[----:B------:R-:W-:Y:S01]  /*3370*/  LOP3.LUT R9, R9, R0, RZ, 0x3c, !PT ;  /* 0x0000000009097212 */ /* 0x000fe200078e3cff */
[----:B------:R-:W-:Y:S01]  /*3380*/  USEL UR15, UR15, URZ, UP0 ;  /* 0x000000ff0f0f7287 */ /* 0x000fe20008000000 */
[----:B------:R1:W-:Y:S03]  /*3390*/  UTCBAR [UR7], URZ ;  /* 0x000000ff070073e9 */ /* 0x0003e600080000ff */
[----:B------:R-:W-:Y:S01]  /*33a0*/  LOP3.LUT R11, R11, UR6, RZ, 0x3c, !PT ;  /* 0x000000060b0b7c12 */ /* 0x000fe2000f8e3cff */
[----:B------:R-:W-:Y:S07]  /*33b0*/  @P1 BRA `(.L_x_58) ;  /* 0xfffffff800a01947 */ /* 0x000fee000383ffff */
[----:B------:R-:W2:Y:S01]  /*33c0*/  S2UR UR4, SR_CgaCtaId ;  /* 0x00000000000479c3 */ /* 0x000ea20000008800 */
[----:B------:R-:W-:Y:S01]  /*33d0*/  ELECT P0, URZ, PT ;  /* 0x0000000000ff782f */ /* 0x000fe20003800000 */
[----:B------:R-:W-:Y:S01]  /*33e0*/  IMAD.MOV.U32 R0, RZ, RZ, 0x1 ;  /* 0x00000001ff007424 */ /* 0x000fe200078e00ff */
[----:B------:R-:W-:Y:S01]  /*33f0*/  UIADD3 UR5, UPT, UPT, UR5, 0xb0, URZ ;  /* 0x000000b005057890 */ /* 0x000fe2000fffe0ff */
[----:B------:R-:W-:Y:S01]  /*3400*/  SHF.L.U32 R3, R11, 0x1f, RZ ;  /* 0x0000001f0b037819 */ /* 0x000fe200000006ff */
[----:B------:R-:W-:-:S03]  /*3410*/  UMOV UR6, 0x40 ;  /* 0x0000004000067882 */ /* 0x000fc60000000000 */
[----:B------:R-:W-:Y:S01]  /*3420*/  UVIRTCOUNT.DEALLOC.SMPOOL 0x80 ;  /* 0x000000800000784c */ /* 0x000fe20000000000 */
[----:B--2---:R-:W-:Y:S02]  /*3430*/  ULEA UR4, UR4, UR6, 0x18 ;  /* 0x0000000604047291 */ /* 0x004fe4000f8ec0ff */
[----:B------:R-:W-:-:S07]  /*3440*/  ULEA UR6, UR15, UR5, 0x3 ;  /* 0x000000050f067291 */ /* 0x000fce000f8e18ff */
[----:B------:R2:W-:Y:S02]  /*3450*/  @P0 STS.U8 [UR4+0x1c], R0 ;  /* 0x00001c00ff000988 */ /* 0x0005e40008000004 */
[----:B------:R-:W4:Y:S02]  /*3460*/  SYNCS.PHASECHK.TRANS64.TRYWAIT P0, [UR6], R3 ;  /* 0x00000003ff0075a7 */ /* 0x000f240008001106 */
[----:B--2-4-:R-:W-:Y:S05]  /*3470*/  @!P0 BRA `(.L_x_59) ;  /* 0x0000007800f48947 */ /* 0x014fea0003800000 */
.L_x_146:
[----:B-1----:R-:W-:-:S04]  /*3480*/  UIADD3 UR7, UPT, UPT, UR15, 0x1, URZ ;  /* 0x000000010f077890 */ /* 0x002fc8000fffe0ff */
[----:B------:R-:W-:-:S04]  /*3490*/  UISETP.NE.AND UP0, UPT, UR7, 0x2, UPT ;  /* 0x000000020700788c */ /* 0x000fc8000bf05270 */
[----:B------:R-:W-:Y:S02]  /*34a0*/  USEL UR6, URZ, 0x1, UP0 ;  /* 0x00000001ff067887 */ /* 0x000fe40008000000 */
[----:B------:R-:W-:-:S04]  /*34b0*/  USEL UR7, UR7, URZ, UP0 ;  /* 0x000000ff07077287 */ /* 0x000fc80008000000 */
[----:B------:R-:W-:Y:S01]  /*34c0*/  ULEA UR7, UR7, UR5, 0x3 ;  /* 0x0000000507077291 */ /* 0x000fe2000f8e18ff */
[----:B--2---:R-:W-:-:S04]  /*34d0*/  LOP3.LUT R3, R11, UR6, RZ, 0x3c, !PT ;  /* 0x000000060b037c12 */ /* 0x004fc8000f8e3cff */
[----:B------:R-:W-:-:S04]  /*34e0*/  SHF.L.U32 R3, R3, 0x1f, RZ ;  /* 0x0000001f03037819 */ /* 0x000fc800000006ff */
[----:B------:R-:W1:Y:S02]  /*34f0*/  SYNCS.PHASECHK.TRANS64.TRYWAIT P0, [UR7], R3 ;  /* 0x00000003ff0075a7 */ /* 0x000e640008001107 */
[----:B-1----:R-:W-:Y:S05]  /*3500*/  @!P0 BRA `(.L_x_60) ;  /* 0x0000007800e88947 */ /* 0x002fea0003800000 */
.L_x_148:
[----:B------:R-:W-:Y:S01]  /*3510*/  NOP ;  /* 0x0000000000007918 */ /* 0x000fe20000000000 */
[----:B-1----:R-:W1:Y:S01]  /*3520*/  LDS R0, [UR4+0x14] ;  /* 0x00001404ff007984 */ /* 0x002e620008000800 */
[----:B------:R-:W-:Y:S01]  /*3530*/  ULOP3.LUT UR6, UR16, 0xffff, URZ, 0xc0, !UPT ;  /* 0x0000ffff10067892 */ /* 0x000fe2000f8ec0ff */
[----:B------:R-:W-:Y:S01]  /*3540*/  UMOV UR8, 0xffff ;  /* 0x0000ffff00087882 */ /* 0x000fe20000000000 */
[----:B------:R-:W-:Y:S02]  /*3550*/  UMOV UR5, 0x1 ;  /* 0x0000000100057882 */ /* 0x000fe40000000000 */
[----:B------:R-:W-:-:S04]  /*3560*/  USHF.R.U32.HI UR6, URZ, 0x5, UR6 ;  /* 0x00000005ff067899 */ /* 0x000fc80008011606 */
[----:B------:R-:W-:Y:S02]  /*3570*/  USHF.L.U32 UR8, UR8, UR6, URZ ;  /* 0x0000000608087299 */ /* 0x000fe400080006ff */
[----:B------:R-:W-:-:S04]  /*3580*/  USHF.L.U32 UR5, UR5, UR6, URZ ;  /* 0x0000000605057299 */ /* 0x000fc800080006ff */
[----:B-1----:R-:W-:-:S04]  /*3590*/  LOP3.LUT R0, R0, UR8, RZ, 0xc0, !PT ;  /* 0x0000000800007c12 */ /* 0x002fc8000f8ec0ff */
[----:B------:R-:W-:-:S13]  /*35a0*/  ISETP.NE.AND P0, PT, R0, UR8, PT ;  /* 0x0000000800007c0c */ /* 0x000fda000bf05270 */
[----:B------:R-:W-:Y:S05]  /*35b0*/  @P0 BRA `(.L_x_61) ;  /* 0x0000000000580947 */ /* 0x000fea0003800000 */
[----:B------:R-:W1:Y:S02]  /*35c0*/  LDS R0, [UR4+0x18] ;  /* 0x00001804ff007984 */ /* 0x000e640008000800 */
[----:B-1----:R-:W-:-:S04]  /*35d0*/  LOP3.LUT R0, R0, UR5, RZ, 0xc0, !PT ;  /* 0x0000000500007c12 */ /* 0x002fc8000f8ec0ff */
[----:B------:R-:W-:-:S13]  /*35e0*/  ISETP.NE.AND P0, PT, R0, UR5, PT ;  /* 0x0000000500007c0c */ /* 0x000fda000bf05270 */
[----:B------:R-:W-:Y:S05]  /*35f0*/  @P0 BRA `(.L_x_62) ;  /* 0x00000000003c0947 */ /* 0x000fea0003800000 */
[----:B------:R-:W1:Y:S01]  /*3600*/  S2R R2, SR_LANEID ;  /* 0x0000000000027919 */ /* 0x000e620000000000 */
[----:B------:R-:W-:Y:S01]  /*3610*/  ULOP3.LUT UR8, URZ, UR8, URZ, 0x33, !UPT ;  /* 0x00000008ff087292 */ /* 0x000fe2000f8e33ff */
[----:B------:R-:W-:Y:S01]  /*3620*/  LOP3.LUT R4, RZ, UR5, RZ, 0x33, !PT ;  /* 0x00000005ff047c12 */ /* 0x000fe2000f8e33ff */
[----:B------:R-:W-:Y:S02]  /*3630*/  VOTEU.ANY UR7, UPT, PT ;  /* 0x0000000000077886 */ /* 0x000fe400038e0100 */
[----:B------:R-:W-:Y:S01]  /*3640*/  UFLO.U32 UR7, UR7 ;  /* 0x00000007000772bd */ /* 0x000fe200080e0000 */
[----:B------:R-:W2:Y:S01]  /*3650*/  REDUX UR5, R4 ;  /* 0x00000000040573c4 */ /* 0x000ea20000000000 */
[----:B------:R-:W-:-:S06]  /*3660*/  IMAD.U32 R0, RZ, RZ, UR8 ;  /* 0x00000008ff007e24 */ /* 0x000fcc000f8e00ff */
[----:B------:R4:W-:Y:S01]  /*3670*/  UTCATOMSWS.AND URZ, UR8 ;  /* 0x0000000800ff79e3 */ /* 0x0009e20008000000 */
[----:B------:R-:W3:Y:S01]  /*3680*/  REDUX UR6, R0 ;  /* 0x00000000000673c4 */ /* 0x000ee20000000000 */
[----:B-1----:R-:W-:Y:S01]  /*3690*/  ISETP.EQ.U32.AND P0, PT, R2, UR7, PT ;  /* 0x0000000702007c0c */ /* 0x002fe2000bf02070 */
[----:B--2---:R-:W-:Y:S01]  /*36a0*/  IMAD.U32 R2, RZ, RZ, UR5 ;  /* 0x00000005ff027e24 */ /* 0x004fe2000f8e00ff */
[----:B---3--:R-:W-:-:S11]  /*36b0*/  MOV R3, UR6 ;  /* 0x0000000600037c02 */ /* 0x008fd60008000f00 */
[----:B------:R4:W-:Y:S04]  /*36c0*/  @P0 ATOMS.AND RZ, [UR4+0x14], R3 ;  /* 0x00001403ffff098c */ /* 0x0009e8000a800004 */
[----:B------:R4:W-:Y:S01]  /*36d0*/  @P0 ATOMS.AND RZ, [UR4+0x18], R2 ;  /* 0x00001802ffff098c */ /* 0x0009e2000a800004 */
[----:B------:R-:W-:Y:S05]  /*36e0*/  BRA `(.L_x_63) ;  /* 0x0000000000147947 */ /* 0x000fea0003800000 */
.L_x_62:
[----:B------:R-:W-:Y:S02]  /*36f0*/  MOV R2, 0x3710 ;  /* 0x0000371000027802 */ /* 0x000fe40000000f00 */
[----:B---3-5:R-:W-:Y:S05]  /*3700*/  CALL.REL.NOINC `($__internal_0_$__cuda_sm10x_tcgen05_guardrail_trap_col_being_dealloced_not_returned_by_alloc) ;  /* 0x0000007c00d07944 */ /* 0x028fea0003c00000 */
[----:B------:R-:W-:Y:S05]  /*3710*/  BRA `(.L_x_63) ;  /* 0x0000000000087947 */ /* 0x000fea0003800000 */
.L_x_61:
[----:B------:R-:W-:Y:S02]  /*3720*/  MOV R2, 0x3740 ;  /* 0x0000374000027802 */ /* 0x000fe40000000f00 */
[----:B---3-5:R-:W-:Y:S05]  /*3730*/  CALL.REL.NOINC `($__internal_2_$__cuda_sm10x_tcgen05_guardrail_trap_unallocated_columns_being_dealloced) ;  /* 0x0000007c00dc7944 */ /* 0x028fea0003c00000 */
.L_x_63:
[----:B------:R-:W-:Y:S01]  /*3740*/  NOP ;  /* 0x0000000000007918 */ /* 0x000fe20000000000 */
[----:B----4-:R-:W-:Y:S05]  /*3750*/  EXIT ;  /* 0x000000000000794d */ /* 0x010fea0003800000 */
.L_x_47:
[----:B------:R-:W-:-:S09]  /*3760*/  UISETP.NE.OR UP2, UPT, UR8, 0x3, !UP2 ;  /* 0x000000030800788c */ /* 0x000fd2000d745670 */
[----:B------:R-:W-:Y:S05]  /*3770*/  BRA.U UP2, `(.L_x_64) ;  /* 0x0000001102147547 */ /* 0x000fea000b800000 */
[----:B------:R-:W1:Y:S01]  /*3780*/  LDC R0, c[0x0][0xb30] ;  /* 0x0002cc00ff007b82 */ /* 0x000e620000000800 */
[----:B------:R-:W2:Y:S01]  /*3790*/  LDCU.64 UR8, c[0x0][0x888] ;  /* 0x00011100ff0877ac */ /* 0x000ea20008000a00 */
[----:B------:R-:W-:Y:S02]  /*37a0*/  HFMA2 R29, -RZ, RZ, 0, 0 ;  /* 0x00000000ff1d7431 */ /* 0x000fe400000001ff */
[----:B------:R-:W-:Y:S01]  /*37b0*/  IMAD.MOV.U32 R31, RZ, RZ, 0x1 ;  /* 0x00000001ff1f7424 */ /* 0x000fe200078e00ff */
[----:B------:R-:W-:Y:S01]  /*37c0*/  MOV R23, 0x4000 ;  /* 0x0000400000177802 */ /* 0x000fe20000000f00 */
[----:B------:R-:W4:Y:S01]  /*37d0*/  LDCU.64 UR4, c[0x0][0x890] ;  /* 0x00011200ff0477ac */ /* 0x000f220008000a00 */
[----:B------:R-:W-:Y:S01]  /*37e0*/  IMAD.MOV.U32 R30, RZ, RZ, RZ ;  /* 0x000000ffff1e7224 */ /* 0x000fe200078e00ff */
[----:B------:R-:W3:Y:S01]  /*37f0*/  LDC R19, c[0x0][0x370] ;  /* 0x0000dc00ff137b82 */ /* 0x000ee20000000800 */
[----:B------:R-:W-:Y:S01]  /*3800*/  UMOV UR7, 0x400 ;  /* 0x0000040000077882 */ /* 0x000fe20000000000 */
[----:B------:R-:W-:-:S02]  /*3810*/  UPLOP3.LUT UP1, UPT, UPT, UPT, UPT, 0x40, 0x4 ;  /* 0x000000000004789c */ /* 0x000fc40003f2e870 */
[----:B------:R-:W-:-:S04]  /*3820*/  ULEA UR7, UR37, UR7, 0x18 ;  /* 0x0000000725077291 */ /* 0x000fc8000f8ec0ff */
[----:B------:R-:W3:Y:S01]  /*3830*/  LDC R2, c[0x0][0xb0c] ;  /* 0x0002c300ff027b82 */ /* 0x000ee20000000800 */
[----:B------:R-:W-:Y:S02]  /*3840*/  UIADD3 UR13, UPT, UPT, UR7, 0x48, URZ ;  /* 0x00000048070d7890 */ /* 0x000fe4000fffe0ff */
[----:B--2---:R-:W-:Y:S02]  /*3850*/  UISETP.NE.U32.AND UP2, UPT, UR8, URZ, UPT ;  /* 0x000000ff0800728c */ /* 0x004fe4000bf45070 */
[----:B------:R-:W-:Y:S02]  /*3860*/  UIADD3 UR33, UPT, UPT, UR7, 0x30, URZ ;  /* 0x0000003007217890 */ /* 0x000fe4000fffe0ff */
[----:B----4-:R-:W-:Y:S01]  /*3870*/  UISETP.NE.U32.AND UP3, UPT, UR4, URZ, UPT ;  /* 0x000000ff0400728c */ /* 0x010fe2000bf65070 */
[----:B------:R-:W2:Y:S01]  /*3880*/  LDC R18, c[0x0][0xb20] ;  /* 0x0002c800ff127b82 */ /* 0x000ea20000000800 */
[----:B-1----:R-:W-:Y:S01]  /*3890*/  ISETP.NE.AND P1, PT, R0, 0x1, PT ;  /* 0x000000010000780c */ /* 0x002fe20003f25270 */
[----:B------:R-:W-:-:S02]  /*38a0*/  UISETP.NE.AND.EX UP2, UPT, UR9, URZ, UPT, UP2 ;  /* 0x000000ff0900728c */ /* 0x000fc4000bf45320 */
[----:B------:R-:W-:Y:S02]  /*38b0*/  UIADD3 UR25, UPT, UPT, UR7, 0x38, URZ ;  /* 0x0000003807197890 */ /* 0x000fe4000fffe0ff */
[----:B------:R-:W-:Y:S02]  /*38c0*/  UIADD3 UR17, UPT, UPT, UR7, 0x40, URZ ;  /* 0x0000004007117890 */ /* 0x000fe4000fffe0ff */
[----:B------:R-:W1:Y:S01]  /*38d0*/  LDC.64 R32, c[0x0][0x348] ;  /* 0x0000d200ff207b82 */ /* 0x000e620000000a00 */
[----:B------:R-:W-:Y:S02]  /*38e0*/  UPRMT UR13, UR37, 0x654, UR13 ;  /* 0x00000654250d7896 */ /* 0x000fe4000800000d */
[----:B------:R-:W-:-:S05]  /*38f0*/  UISETP.NE.AND.EX UP3, UPT, UR5, URZ, UPT, UP3 ;  /* 0x000000ff0500728c */ /* 0x000fca000bf65330 */
[----:B------:R-:W4:Y:S08]  /*3900*/  LDC.64 R16, c[0x0][0xb10] ;  /* 0x0002c400ff107b82 */ /* 0x000f300000000a00 */
[----:B------:R-:W1:Y:S08]  /*3910*/  LDC.64 R6, c[0x0][0xb18] ;  /* 0x0002c600ff067b82 */ /* 0x000e700000000a00 */
[----:B------:R-:W1:Y:S08]  /*3920*/  LDC.64 R4, c[0x0][0xb28] ;  /* 0x0002ca00ff047b82 */ /* 0x000e700000000a00 */
[----:B--23--:R-:W1:Y:S02]  /*3930*/  LDC R22, c[0x0][0x374] ;  /* 0x0000dd00ff167b82 */ /* 0x00ce640000000800 */
.L_x_75:
[C---:B------:R-:W-:Y:S02]  /*3940*/  LEA R0, R30.reuse, UR7, 0x3 ;  /* 0x000000071e007c11 */ /* 0x040fe4000f8e18ff */
[----:B------:R-:W-:Y:S02]  /*3950*/  SHF.L.U32 R3, R29, 0x1f, RZ ;  /* 0x0000001f1d037819 */ /* 0x000fe400000006ff */
[----:B------:R-:W-:Y:S02]  /*3960*/  LEA R24, R30, UR7, 0x4 ;  /* 0x000000071e187c11 */ /* 0x000fe4000f8e20ff */
[----:B--2---:R-:W2:Y:S02]  /*3970*/  SYNCS.PHASECHK.TRANS64.TRYWAIT P0, [R0+URZ+0x80], R3 ;  /* 0x00008003000075a7 */ /* 0x004ea400080011ff */
[----:B--2---:R-:W-:Y:S05]  /*3980*/  @!P0 BRA `(.L_x_65) ;  /* 0x0000007400e08947 */ /* 0x004fea0003800000 */
.L_x_149:
[----:B------:R-:W-:Y:S01]  /*3990*/  ISETP.GE.AND P0, PT, R72, 0x1, PT ;  /* 0x000000014800780c */ /* 0x000fe20003f06270 */
[----:B------:R-:W3:Y:S01]  /*39a0*/  LDS.128 R24, [R24+0xf0] ;  /* 0x0000f00018187984 */ /* 0x000ee20000000c00 */
[----:B--2---:R-:W-:Y:S01]  /*39b0*/  VIADD R0, R0, 0x90 ;  /* 0x0000009000007836 */ /* 0x004fe20000000000 */
[----:B------:R-:W-:Y:S01]  /*39c0*/  @!PT LDS RZ, [RZ] ;  /* 0x00000000fffff984 */ /* 0x000fe20000000800 */
[----:B------:R-:W-:Y:S01]  /*39d0*/  @!PT LDS RZ, [RZ] ;  /* 0x00000000fffff984 */ /* 0x000fe20000000800 */
[----:B------:R-:W-:Y:S01]  /*39e0*/  @!PT LDS RZ, [RZ] ;  /* 0x00000000fffff984 */ /* 0x000fe20000000800 */
[----:B------:R-:W-:Y:S01]  /*39f0*/  @!PT LDS RZ, [RZ] ;  /* 0x00000000fffff984 */ /* 0x000fe20000000800 */
[----:B------:R2:W-:Y:S06]  /*3a00*/  MEMBAR.ALL.CTA ;  /* 0x0000000000007992 */ /* 0x0005ec0000008000 */
[----:B--2---:R-:W2:Y:S01]  /*3a10*/  FENCE.VIEW.ASYNC.S ;  /* 0x00000000000073c6 */ /* 0x004ea20000000000 */
[----:B------:R-:W-:Y:S04]  /*3a20*/  PRMT R0, RZ, 0x654, R0 ;  /* 0x00000654ff007816 */ /* 0x000fe80000000000 */
[----:B--2---:R2:W-:Y:S01]  /*3a30*/  SYNCS.ARRIVE.TRANS64.RED.A1T0 RZ, [R0+URZ], RZ ;  /* 0x000000ff00ff79a7 */ /* 0x0045e200081004ff */
[----:B---3--:R-:W-:Y:S11]  /*3a40*/  LOP3.LUT P3, RZ, R26, 0x1, RZ, 0xc0, !PT ;  /* 0x000000011aff7812 */ /* 0x008ff6000786c0ff */
[----:B------:R-:W-:Y:S02]  /*3a50*/  @!UPT UIADD3 URZ, UPT, UPT, URZ, URZ, URZ ;  /* 0x000000fffffff290 */ /* 0x000fe4000fffe0ff */
[----:B------:R-:W-:Y:S02]  /*3a60*/  @P3 MOV R13, R24 ;  /* 0x00000018000d3202 */ /* 0x000fe40000000f00 */
[----:B------:R-:W-:Y:S01]  /*3a70*/  @P3 LOP3.LUT R8, R25, 0xffff, RZ, 0xc0, !PT ;  /* 0x0000ffff19083812 */ /* 0x000fe200078ec0ff */
[----:B--2---:R-:W-:Y:S06]  /*3a80*/  @!P0 BRA `(.L_x_66) ;  /* 0x0000000000a48947 */ /* 0x004fec0003800000 */
[----:B-1----:R-:W-:Y:S01]  /*3a90*/  IMAD.HI.U32 R35, R22, R7, RZ ;  /* 0x0000000716237227 */ /* 0x002fe200078e00ff */
[----:B------:R-:W-:Y:S02]  /*3aa0*/  ISETP.NE.AND P0, PT, R6, 0x1, PT ;  /* 0x000000010600780c */ /* 0x000fe40003f05270 */
[----:B------:R-:W-:Y:S01]  /*3ab0*/  ISETP.NE.AND P2, PT, R72, 0x1, PT ;  /* 0x000000014800780c */ /* 0x000fe20003f45270 */
[----:B----4-:R-:W-:Y:S01]  /*3ac0*/  IMAD.HI.U32 R34, R19, R16, RZ ;  /* 0x0000001013227227 */ /* 0x010fe200078e00ff */
[----:B------:R-:W-:Y:S02]  /*3ad0*/  SHF.R.U32.HI R35, RZ, R18, R35 ;  /* 0x00000012ff237219 */ /* 0x000fe40000011623 */
[----:B------:R-:W-:Y:S01]  /*3ae0*/  ISETP.NE.AND P4, PT, R2, 0x1, PT ;  /* 0x000000010200780c */ /* 0x000fe20003f85270 */
[----:B------:R-:W-:Y:S01]  /*3af0*/  IMAD.HI.U32 R36, R13, R16, RZ ;  /* 0x000000100d247227 */ /* 0x000fe200078e00ff */
[----:B------:R-:W-:Y:S02]  /*3b00*/  SHF.R.U32.HI R34, RZ, R17, R34 ;  /* 0x00000011ff227219 */ /* 0x000fe40000011622 */
[----:B------:R-:W-:Y:S01]  /*3b10*/  SEL R3, R22, R35, !P0 ;  /* 0x0000002316037207 */ /* 0x000fe20004000000 */
[C---:B------:R-:W-:Y:S01]  /*3b20*/  IMAD.HI.U32 R35, R8.reuse, R7, RZ ;  /* 0x0000000708237227 */ /* 0x040fe200078e00ff */
[----:B------:R-:W-:Y:S02]  /*3b30*/  SEL R11, R19, R34, !P4 ;  /* 0x00000022130b7207 */ /* 0x000fe40006000000 */
[----:B------:R-:W-:Y:S01]  /*3b40*/  SHF.R.U32.HI R36, RZ, R17, R36 ;  /* 0x00000011ff247219 */ /* 0x000fe20000011624 */
[----:B------:R-:W-:Y:S01]  /*3b50*/  IMAD.HI.U32 R38, R3, R4, RZ ;  /* 0x0000000403267227 */ /* 0x000fe200078e00ff */
[----:B------:R-:W-:Y:S03]  /*3b60*/  SHF.R.U32.HI R35, RZ, R18, R35 ;  /* 0x00000012ff237219 */ /* 0x000fe60000011623 */
[----:B------:R-:W-:Y:S01]  /*3b70*/  IMAD.HI.U32 R34, R11, R4, RZ ;  /* 0x000000040b227227 */ /* 0x000fe200078e00ff */
[----:B------:R-:W-:Y:S02]  /*3b80*/  @P2 SHF.R.U32.HI R3, RZ, R5, R38 ;  /* 0x00000005ff032219 */ /* 0x000fe40000011626 */
[----:B------:R-:W-:Y:S02]  /*3b90*/  SEL R9, R8, R35, !P0 ;  /* 0x0000002308097207 */ /* 0x000fe40004000000 */
[----:B------:R-:W-:Y:S01]  /*3ba0*/  @P2 SHF.R.U32.HI R11, RZ, R5, R34 ;  /* 0x00000005ff0b2219 */ /* 0x000fe20000011622 */
[C---:B------:R-:W-:Y:S01]  /*3bb0*/  IMAD R10, R72.reuse, R3, RZ ;  /* 0x00000003480a7224 */ /* 0x040fe200078e02ff */
[----:B------:R-:W-:Y:S01]  /*3bc0*/  SEL R3, R13, R36, !P4 ;  /* 0x000000240d037207 */ /* 0x000fe20006000000 */
[C---:B------:R-:W-:Y:S03]  /*3bd0*/  IMAD.HI.U32 R14, R9.reuse, R4, RZ ;  /* 0x00000004090e7227 */ /* 0x040fe600078e00ff */
[----:B------:R-:W-:Y:S01]  /*3be0*/  ISETP.GE.AND P0, PT, R9, R10, PT ;  /* 0x0000000a0900720c */ /* 0x000fe20003f06270 */
[C---:B------:R-:W-:Y:S01]  /*3bf0*/  IMAD R12, R72.reuse, R11, RZ ;  /* 0x0000000b480c7224 */ /* 0x040fe200078e02ff */
[-C--:B------:R-:W-:Y:S04]  /*3c00*/  SHF.R.U32.HI R14, RZ, R5.reuse, R14 ;  /* 0x00000005ff0e7219 */ /* 0x080fe8000001160e */
[----:B------:R-:W-:Y:S02]  /*3c10*/  ISETP.GE.OR P0, PT, R3, R12, P0 ;  /* 0x0000000c0300720c */ /* 0x000fe40000706670 */
[----:B------:R-:W-:Y:S05]  /*3c20*/  SEL R15, R9, R14, !P2 ;  /* 0x0000000e090f7207 */ /* 0x000fea0005000000 */
[----:B------:R-:W-:Y:S04]  /*3c30*/  IMAD.MOV R14, RZ, RZ, -R15 ;  /* 0x000000ffff0e7224 */ /* 0x000fe800078e0a0f */
[----:B------:R-:W-:Y:S02]  /*3c40*/  IMAD R14, R72, R14, R9 ;  /* 0x0000000e480e7224 */ /* 0x000fe400078e0209 */
[C---:B------:R-:W-:Y:S05]  /*3c50*/  @!P0 IMAD.HI.U32 R10, R3.reuse, R4, RZ ;  /* 0x00000004030a8227 */ /* 0x040fea00078e00ff */
[----:B------:R-:W-:Y:S04]  /*3c60*/  @!P0 SHF.R.U32.HI R10, RZ, R5, R10 ;  /* 0x00000005ff0a8219 */ /* 0x000fe8000001160a */
[----:B------:R-:W-:Y:S01]  /*3c70*/  @!P0 SEL R0, R3, R10, !P2 ;  /* 0x0000000a03008207 */ /* 0x000fe20005000000 */
[----:B------:R-:W-:Y:S03]  /*3c80*/  IMAD.MOV R10, RZ, RZ, -R3 ;  /* 0x000000ffff0a7224 */ /* 0x000fe600078e0a03 */
[----:B------:R-:W-:Y:S01]  /*3c90*/  @!P0 IADD3 R15, PT, PT, R15, -R0, RZ ;  /* 0x800000000f0f8210 */ /* 0x000fe20007ffe0ff */
[----:B------:R-:W-:Y:S01]  /*3ca0*/  @!P0 IMAD R0, R11, R14, R0 ;  /* 0x0000000e0b008224 */ /* 0x000fe200078e0200 */
[----:B------:R-:W-:Y:S01]  /*3cb0*/  IADD3 R11, PT, PT, -R9, RZ, RZ ;  /* 0x000000ff090b7210 */ /* 0x000fe20007ffe1ff */
[----:B------:R-:W-:Y:S02]  /*3cc0*/  IMAD R13, R2, R10, R13 ;  /* 0x0000000a020d7224 */ /* 0x000fe400078e020d */
[----:B------:R-:W-:Y:S02]  /*3cd0*/  @!P0 IMAD R9, R15, R72, R3 ;  /* 0x000000480f098224 */ /* 0x000fe400078e0203 */
[----:B------:R-:W-:Y:S02]  /*3ce0*/  @!P0 IMAD.MOV.U32 R3, RZ, RZ, R0 ;  /* 0x000000ffff038224 */ /* 0x000fe400078e0000 */
[----:B------:R-:W-:Y:S02]  /*3cf0*/  IMAD R8, R6, R11, R8 ;  /* 0x0000000b06087224 */ /* 0x000fe400078e0208 */
[----:B------:R-:W-:Y:S02]  /*3d00*/  IMAD R13, R3, R2, R13 ;  /* 0x00000002030d7224 */ /* 0x000fe400078e020d */
[----:B------:R-:W-:Y:S02]  /*3d10*/  IMAD R8, R9, R6, R8 ;  /* 0x0000000609087224 */ /* 0x000fe400078e0208 */
.L_x_66:
[----:B------:R-:W-:Y:S05]  /*3d20*/  BRA.U UP1, `(.L_x_67) ;  /* 0x0000000101107547 */ /* 0x000fea000b800000 */
[----:B------:R-:W-:Y:S04]  /*3d30*/  MOV R0, UR6 ;  /* 0x0000000600007c02 */ /* 0x000fe80008000f00 */
[----:B------:R-:W-:Y:S04]  /*3d40*/  SHF.L.U32 R3, R0, 0x1f, RZ ;  /* 0x0000001f00037819 */ /* 0x000fe800000006ff */
[----:B------:R-:W2:Y:S02]  /*3d50*/  SYNCS.PHASECHK.TRANS64.TRYWAIT P0, [UR7+0x78], R3 ;  /* 0x00007803ff0075a7 */ /* 0x000ea40008001107 */
[----:B--2---:R-:W-:Y:S05]  /*3d60*/  @!P0 BRA `(.L_x_68) ;  /* 0x0000007000fc8947 */ /* 0x004fea0003800000 */
.L_x_67:
[----:B------:R-:W-:Y:S02]  /*3d70*/  R2UR UR35, R21 ;  /* 0x00000000152372ca */ /* 0x000fe400000e0000 */
[----:B------:R-:W-:Y:S02]  /*3d80*/  R2UR UR34, R20 ;  /* 0x00000000142272ca */ /* 0x000fe400000e0000 */
[----:B------:R-:W-:Y:S02]  /*3d90*/  ISETP.NE.U32.AND P2, PT, RZ, UR4, PT ;  /* 0x00000004ff007c0c */ /* 0x000fe4000bf45070 */
[----:B------:R-:W-:Y:S02]  /*3da0*/  SHF.L.U32 R12, R31, 0x1f, RZ ;  /* 0x0000001f1f0c7819 */ /* 0x000fe400000006ff */
[----:B------:R-:W-:Y:S05]  /*3db0*/  ISETP.NE.AND.EX P2, PT, RZ, UR5, PT, P2 ;  /* 0x00000005ff007c0c */ /* 0x000fea000bf45320 */
[----:B------:R-:W-:Y:S02]  /*3dc0*/  USHF.L.U32 UR35, UR35, 0x7, URZ ;  /* 0x0000000723237899 */ /* 0x000fe400080006ff */
[----:B------:R-:W-:Y:S01]  /*3dd0*/  USHF.L.U32 UR34, UR34, 0x8, URZ ;  /* 0x0000000822227899 */ /* 0x000fe200080006ff */
[----:B------:R-:W-:Y:S11]  /*3de0*/  BRA.U !UP3, `(.L_x_69) ;  /* 0x000000010b347547 */ /* 0x000ff6000b800000 */
[----:B------:R-:W-:Y:S01]  /*3df0*/  UPLOP3.LUT UP0, UPT, UPT, UPT, UP2, 0x80, 0x8 ;  /* 0x000000000008789c */ /* 0x000fe20003f0f020 */
[----:B--2---:R-:W-:Y:S02]  /*3e00*/  HFMA2 R0, -RZ, RZ, 0, 5.9604644775390625e-08 ;  /* 0x00000001ff007431 */ /* 0x004fe400000001ff */
[----:B------:R-:W-:Y:S03]  /*3e10*/  IMAD.MOV.U32 R155, RZ, RZ, 0x1 ;  /* 0x00000001ff9b7424 */ /* 0x000fe600078e00ff */
[----:B------:R-:W-:Y:S05]  /*3e20*/  PLOP3.LUT P0, PT, PT, PT, UP0, 0x80, 0x8 ;  /* 0x000000000008781c */ /* 0x000fea0003f0f008 */
[----:B------:R-:W2:Y:S01]  /*3e30*/  @UP0 LDCU.64 UR10, c[0x0][0x888] ;  /* 0x00011100ff0a07ac */ /* 0x000ea20008000a00 */
[----:B------:R-:W-:Y:S07]  /*3e40*/  @UP0 UIMAD UR8, UR36, UR4, URZ ;  /* 0x00000004240802a4 */ /* 0x000fee000f8e02ff */
[----:B------:R-:W-:Y:S01]  /*3e50*/  @!P0 PRMT R155, R0, 0x7610, R155 ;  /* 0x00007610009b8816 */ /* 0x000fe2000000009b */
[----:B--2---:R-:W-:Y:S03]  /*3e60*/  @UP0 UIMAD.WIDE UR10, UR8, 0x4, UR10 ;  /* 0x00000004080a08a5 */ /* 0x004fe6000f8e020a */
[----:B------:R-:W2:Y:S03]  /*3e70*/  @!UP0 LDCU UR8, c[0x0][0x880] ;  /* 0x00011000ff0887ac */ /* 0x000ea60008000800 */
[----:B------:R-:W-:Y:S01]  /*3e80*/  IMAD.U32 R10, RZ, RZ, UR10 ;  /* 0x0000000aff0a7e24 */ /* 0x000fe2000f8e00ff */
[----:B------:R-:W-:Y:S05]  /*3e90*/  MOV R11, UR11 ;  /* 0x0000000b000b7c02 */ /* 0x000fea0008000f00 */
[----:B-----5:R3:W5:Y:S02]  /*3ea0*/  @P0 LDG.E R81, desc[UR46][R10.64] ;  /* 0x0000002e0a510981 */ /* 0x020764000c1e1900 */
[----:B--23--:R-:W-:Y:S07]  /*3eb0*/  @!P0 IMAD.U32 R81, RZ, RZ, UR8 ;  /* 0x00000008ff518e24 */ /* 0x00cfee000f8e00ff */
.L_x_69:
[----:B-----5:R-:W-:Y:S01]  /*3ec0*/  @!P2 FSETP.EQ.AND P0, PT, R81, RZ, PT ;  /* 0x000000ff5100a20b */ /* 0x020fe20003f02000 */
[----:B------:R-:W-:Y:S01]  /*3ed0*/  @!UPT UIADD3 URZ, UPT, UPT, URZ, URZ, URZ ;  /* 0x000000fffffff290 */ /* 0x000fe2000fffe0ff */
[----:B------:R-:W-:Y:S11]  /*3ee0*/  @!P2 BRA `(.L_x_70) ;  /* 0x000000000014a947 */ /* 0x000ff60003800000 */
[----:B------:R-:W-:Y:S02]  /*3ef0*/  LOP3.LUT P2, RZ, R155, 0xff, RZ, 0xc0, !PT ;  /* 0x000000ff9bff7812 */ /* 0x000fe4000784c0ff */
[----:B------:R-:W-:Y:S04]  /*3f00*/  PLOP3.LUT P0, PT, PT, PT, UP0, 0x80, 0x8 ;  /* 0x000000000008781c */ /* 0x000fe80003f0f008 */
[----:B------:R-:W-:Y:S07]  /*3f10*/  PLOP3.LUT P0, PT, P0, PT, PT, 0x8, 0x80 ;  /* 0x000000000080781c */ /* 0x000fee000070e170 */
[----:B------:R-:W-:Y:S11]  /*3f20*/  @P2 FSETP.EQ.AND P0, PT, R81, RZ, PT ;  /* 0x000000ff5100220b */ /* 0x000ff60003f02000 */
[----:B------:R-:W-:Y:S02]  /*3f30*/  @!UPT UIADD3 URZ, UPT, UPT, URZ, URZ, URZ ;  /* 0x000000fffffff290 */ /* 0x000fe4000fffe0ff */
.L_x_70:
[----:B------:R-:W3:Y:S01]  /*3f40*/  SYNCS.PHASECHK.TRANS64.TRYWAIT P2, [UR7+0x50], R12 ;  /* 0x0000500cff0075a7 */ /* 0x000ee20008041107 */
[----:B------:R-:W-:Y:S04]  /*3f50*/  ELECT P4, URZ, PT ;  /* 0x0000000000ff782f */ /* 0x000fe80003880000 */
[----:B------:R-:W-:Y:S11]  /*3f60*/  PLOP3.LUT P4, PT, P0, P4, PT, 0xf2, 0x2f ;  /* 0x00000000002f781c */ /* 0x000ff60000789e72 */
[----:B------:R-:W-:Y:S02]  /*3f70*/  @!UPT UIADD3 URZ, UPT, UPT, URZ, URZ, URZ ;  /* 0x000000fffffff290 */ /* 0x000fe4000fffe0ff */
[----:B-1----:R-:W-:Y:S05]  /*3f80*/  @!P4 IADD3 R9, P0, PT, R32, 0x580, RZ ;  /* 0x000005802009c810 */ /* 0x002fea0007f1e0ff */
[----:B--2---:R-:W-:Y:S01]  /*3f90*/  @!P4 IMAD.X R0, RZ, RZ, R33, P0 ;  /* 0x000000ffff00c224 */ /* 0x004fe200000e0621 */
[----:B---3--:R-:W-:Y:S07]  /*3fa0*/  @!P2 BRA `(.L_x_71) ;  /* 0x000000700084a947 */ /* 0x008fee0003800000 */
.L_x_152:
[----:B------:R-:W-:Y:S01]  /*3fb0*/  @!P4 R2UR UR8, R0 ;  /* 0x000000000008c2ca */ /* 0x000fe200000e0000 */
[----:B------:R-:W-:Y:S01]  /*3fc0*/  VOTEU.ALL UP1, P4 ;  /* 0x0000000000ff7886 */ /* 0x000fe20002020000 */
[----:B------:R-:W-:Y:S01]  /*3fd0*/  @!P4 R2UR UR9, R9 ;  /* 0x000000000909c2ca */ /* 0x000fe200000e0000 */
[----:B------:R-:W-:Y:S01]  /*3fe0*/  @!P4 IMAD.MOV.U32 R0, RZ, RZ, 0x4000 ;  /* 0x00004000ff00c424 */ /* 0x000fe200078e00ff */
[----:B------:R-:W-:Y:S01]  /*3ff0*/  UMOV UR10, 0x0 ;  /* 0x00000000000a7882 */ /* 0x000fe20000000000 */
[----:B------:R-:W-:Y:S01]  /*4000*/  UMOV UR11, 0x10000000 ;  /* 0x10000000000b7882 */ /* 0x000fe20000000000 */
[----:B------:R-:W-:Y:S01]  /*4010*/  @!UP1 UIADD3 UR32, UPT, UPT, UR7, 0x400, URZ ;  /* 0x0000040007209890 */ /* 0x000fe2000fffe0ff */
[----:B------:R-:W-:Y:S01]  /*4020*/  @!P4 IADD3 R9, P0, PT, R32, 0x580, RZ ;  /* 0x000005802009c810 */ /* 0x000fe20007f1e0ff */
[----:B------:R-:W-:Y:S05]  /*4030*/  VOTEU.ALL UP1, P4 ;  /* 0x0000000000ff7886 */ /* 0x000fea0002020000 */
[----:B------:R-:W-:Y:S01]  /*4040*/  IMAD.U32 R11, RZ, RZ, UR8 ;  /* 0x00000008ff0b7e24 */ /* 0x000fe2000f8e00ff */
[----:B------:R-:W-:Y:S01]  /*4050*/  UPRMT UR8, UR37, 0x654, UR33 ;  /* 0x0000065425087896 */ /* 0x000fe20008000021 */
[----:B------:R-:W-:Y:S03]  /*4060*/  IMAD.U32 R10, RZ, RZ, UR9 ;  /* 0x00000009ff0a7e24 */ /* 0x000fe6000f8e00ff */
[----:B------:R-:W-:Y:S02]  /*4070*/  @!P4 R2UR UR15, R11 ;  /* 0x000000000b0fc2ca */ /* 0x000fe400000e0000 */
[----:B------:R-:W-:Y:S11]  /*4080*/  @!P4 R2UR UR14, R10 ;  /* 0x000000000a0ec2ca */ /* 0x000ff600000e0000 */
[----:B------:R-:W-:Y:S02]  /*4090*/  @!UPT UIADD3 URZ, UPT, UPT, URZ, URZ, URZ ;  /* 0x000000fffffff290 */ /* 0x000fe4000fffe0ff */
[----:B------:R2:W-:Y:S01]  /*40a0*/  @!UP1 UTMALDG.3D [UR32], [UR14], desc[UR10] ;  /* 0x00000a200e0095b4 */ /* 0x0005e20008011000 */
[----:B------:R3:W-:Y:S01]  /*40b0*/  @!P4 SYNCS.ARRIVE.TRANS64.RED.A0TR RZ, [UR7+0x30], R0 ;  /* 0x00003000ffffc9a7 */ /* 0x0007e20008300407 */
[----:B------:R-:W-:Y:S01]  /*40c0*/  SYNCS.ARRIVE.TRANS64.RED.A1T0 RZ, [UR8], RZ ;  /* 0x000000ffffff79a7 */ /* 0x000fe20008100408 */
[----:B---3--:R-:W-:Y:S01]  /*40d0*/  @!P4 IMAD.X R0, RZ, RZ, R33, P0 ;  /* 0x000000ffff00c224 */ /* 0x008fe200000e0621 */
[----:B------:R-:W3:Y:S02]  /*40e0*/  SYNCS.PHASECHK.TRANS64.TRYWAIT P2, [UR7+0x58], R12 ;  /* 0x0000580cff0075a7 */ /* 0x000ee40008041107 */
[----:B--23--:R-:W-:Y:S05]  /*40f0*/  @!P2 BRA `(.L_x_72) ;  /* 0x000000700048a947 */ /* 0x00cfea0003800000 */
.L_x_154:
        /* <DEDUP_REMOVED lines=8> */
[----:B------:R-:W-:Y:S01]  /*4180*/  @!UP1 UIADD3 UR24, UPT, UPT, UR7, 0x4400, URZ ;  /* 0x0000440007189890 */ /* 0x000fe2000fffe0ff */
[----:B------:R-:W-:Y:S01]  /*4190*/  VOTEU.ALL UP1, P4 ;  /* 0x0000000000ff7886 */ /* 0x000fe20002020000 */
[----:B------:R-:W-:Y:S01]  /*41a0*/  UMOV UR27, UR35 ;  /* 0x00000023001b7c82 */ /* 0x000fe20008000000 */
[----:B------:R-:W-:Y:S02]  /*41b0*/  UMOV UR28, UR36 ;  /* 0x00000024001c7c82 */ /* 0x000fe40008000000 */
[----:B------:R-:W-:Y:S01]  /*41c0*/  IMAD.U32 R11, RZ, RZ, UR8 ;  /* 0x00000008ff0b7e24 */ /* 0x000fe2000f8e00ff */
[----:B------:R-:W-:Y:S01]  /*41d0*/  UPRMT UR8, UR37, 0x654, UR25 ;  /* 0x0000065425087896 */ /* 0x000fe20008000019 */
[----:B------:R-:W-:Y:S02]  /*41e0*/  IMAD.U32 R10, RZ, RZ, UR9 ;  /* 0x00000009ff0a7e24 */ /* 0x000fe4000f8e00ff */
[----:B------:R-:W-:Y:S01]  /*41f0*/  @!P4 IMAD.X R20, RZ, RZ, R33, P0 ;  /* 0x000000ffff14c224 */ /* 0x000fe200000e0621 */
[----:B------:R-:W-:Y:S02]  /*4200*/  @!P4 R2UR UR15, R11 ;  /* 0x000000000b0fc2ca */ /* 0x000fe400000e0000 */
[----:B------:R-:W-:Y:S11]  /*4210*/  @!P4 R2UR UR14, R10 ;  /* 0x000000000a0ec2ca */ /* 0x000ff600000e0000 */
[----:B------:R-:W-:Y:S02]  /*4220*/  @!UPT UIADD3 URZ, UPT, UPT, URZ, URZ, URZ ;  /* 0x000000fffffff290 */ /* 0x000fe4000fffe0ff */
[----:B------:R2:W-:Y:S01]  /*4230*/  @!UP1 UTMALDG.3D [UR24], [UR14], desc[UR10] ;  /* 0x00000a180e0095b4 */ /* 0x0005e20008011000 */
[----:B------:R2:W-:Y:S01]  /*4240*/  @!P4 SYNCS.ARRIVE.TRANS64.RED.A0TR RZ, [UR7+0x38], R0 ;  /* 0x00003800ffffc9a7 */ /* 0x0005e20008300407 */
[----:B------:R-:W-:Y:S01]  /*4250*/  SYNCS.ARRIVE.TRANS64.RED.A1T0 RZ, [UR8], RZ ;  /* 0x000000ffffff79a7 */ /* 0x000fe20008100408 */
[----:B------:R-:W3:Y:S02]  /*4260*/  SYNCS.PHASECHK.TRANS64.TRYWAIT P2, [UR7+0x60], R12 ;  /* 0x0000600cff0075a7 */ /* 0x000ee40008041107 */
[----:B--23--:R-:W-:Y:S05]  /*4270*/  @!P2 BRA `(.L_x_73) ;  /* 0x000000700000a947 */ /* 0x00cfea0003800000 */
.L_x_156:
[----:B------:R-:W2:Y:S01]  /*4280*/  LDC.64 R14, c[0x0][0xb10] ;  /* 0x0002c400ff0e7b82 */ /* 0x000ea20000000a00 */
[----:B------:R-:W-:Y:S01]  /*4290*/  @!P4 R2UR UR8, R20 ;  /* 0x000000001408c2ca */ /* 0x000fe200000e0000 */
[----:B------:R-:W-:Y:S01]  /*42a0*/  VOTEU.ALL UP1, P4 ;  /* 0x0000000000ff7886 */ /* 0x000fe20002020000 */
[----:B------:R-:W-:Y:S01]  /*42b0*/  @!P4 R2UR UR9, R21 ;  /* 0x000000001509c2ca */ /* 0x000fe200000e0000 */
[----:B------:R-:W-:Y:S01]  /*42c0*/  UMOV UR10, 0x0 ;  /* 0x00000000000a7882 */ /* 0x000fe20000000000 */
[----:B------:R-:W-:Y:S03]  /*42d0*/  UMOV UR11, 0x10000000 ;  /* 0x10000000000b7882 */ /* 0x000fe60000000000 */
[----:B------:R-:W3:Y:S01]  /*42e0*/  LDC.64 R10, c[0x0][0xb18] ;  /* 0x0002c600ff0a7b82 */ /* 0x000ee20000000a00 */
[----:B------:R-:W-:Y:S01]  /*42f0*/  @!UP1 UIADD3 UR18, UPT, UPT, UR34, 0x80, URZ ;  /* 0x0000008022129890 */ /* 0x000fe2000fffe0ff */
[----:B------:R-:W-:Y:S01]  /*4300*/  @P3 SHF.R.U32.HI R28, RZ, 0x10, R25 ;  /* 0x00000010ff1c3819 */ /* 0x000fe20000011619 */
[----:B------:R-:W-:Y:S01]  /*4310*/  @!UP1 UIADD3 UR16, UPT, UPT, UR7, 0x8400, URZ ;  /* 0x0000840007109890 */ /* 0x000fe2000fffe0ff */
[----:B------:R-:W-:Y:S01]  /*4320*/  VIADD R30, R30, 0x1 ;  /* 0x000000011e1e7836 */ /* 0x000fe20000000000 */
[----:B------:R-:W-:Y:S03]  /*4330*/  VOTEU.ALL UP1, P4 ;  /* 0x0000000000ff7886 */ /* 0x000fe60002020000 */
[----:B------:R-:W5:Y:S01]  /*4340*/  @!P1 LDC R0, c[0x0][0xb20] ;  /* 0x0002c800ff009b82 */ /* 0x000f620000000800 */
[----:B------:R-:W-:Y:S01]  /*4350*/  UMOV UR19, UR35 ;  /* 0x0000002300137c82 */ /* 0x000fe20008000000 */
[----:B------:R-:W-:Y:S01]  /*4360*/  IMAD.U32 R21, RZ, RZ, UR8 ;  /* 0x00000008ff157e24 */ /* 0x000fe2000f8e00ff */
[----:B------:R-:W-:Y:S05]  /*4370*/  UMOV UR20, UR36 ;  /* 0x0000002400147c82 */ /* 0x000fea0008000000 */
[----:B-1----:R-:W1:Y:S01]  /*4380*/  @!P1 LDC R3, c[0x0][0xb0c] ;  /* 0x0002c300ff039b82 */ /* 0x002e620000000800 */
[----:B------:R-:W-:Y:S01]  /*4390*/  IMAD.U32 R20, RZ, RZ, UR9 ;  /* 0x00000009ff147e24 */ /* 0x000fe2000f8e00ff */
[----:B------:R-:W-:Y:S01]  /*43a0*/  UPRMT UR8, UR37, 0x654, UR17 ;  /* 0x0000065425087896 */ /* 0x000fe20008000011 */
[----:B------:R-:W-:Y:S03]  /*43b0*/  @!P4 R2UR UR15, R21 ;  /* 0x00000000150fc2ca */ /* 0x000fe600000e0000 */
[----:B------:R-:W-:Y:S01]  /*43c0*/  @!P4 R2UR UR14, R20 ;  /* 0x00000000140ec2ca */ /* 0x000fe200000e0000 */
[----:B------:R-:W-:Y:S11]  /*43d0*/  @!P4 IMAD.MOV.U32 R20, RZ, RZ, 0x4000 ;  /* 0x00004000ff14c424 */ /* 0x000ff600078e00ff */
[----:B------:R-:W-:Y:S01]  /*43e0*/  @!UPT UIADD3 URZ, UPT, UPT, URZ, URZ, URZ ;  /* 0x000000fffffff290 */ /* 0x000fe2000fffe0ff */
[----:B------:R1:W-:Y:S01]  /*43f0*/  @!UP1 UTMALDG.3D [UR16], [UR14], desc[UR10] ;  /* 0x00000a100e0095b4 */ /* 0x0003e20008011000 */
[----:B------:R1:W-:Y:S02]  /*4400*/  @!P4 SYNCS.ARRIVE.TRANS64.RED.A0TR RZ, [UR7+0x40], R20 ;  /* 0x00004014ffffc9a7 */ /* 0x0003e40008300407 */
[----:B-1----:R-:W-:Y:S01]  /*4410*/  @!P1 ISETP.NE.AND P2, PT, R3, 0x1, PT ;  /* 0x000000010300980c */ /* 0x002fe20003f45270 */
[C---:B--2---:R-:W-:Y:S01]  /*4420*/  @!P1 IMAD.HI.U32 R14, R13.reuse, R14, RZ ;  /* 0x0000000e0d0e9227 */ /* 0x044fe200078e00ff */
[----:B---3--:R-:W-:Y:S03]  /*4430*/  @!P1 ISETP.NE.AND P0, PT, R10, 0x1, PT ;  /* 0x000000010a00980c */ /* 0x008fe60003f05270 */
[C---:B------:R-:W-:Y:S01]  /*4440*/  @!P1 IMAD.HI.U32 R11, R8.reuse, R11, RZ ;  /* 0x0000000b080b9227 */ /* 0x040fe200078e00ff */
[----:B------:R-:W-:Y:S04]  /*4450*/  @!P1 SHF.R.U32.HI R14, RZ, R15, R14 ;  /* 0x0000000fff0e9219 */ /* 0x000fe8000001160e */
[----:B-----5:R-:W-:Y:S01]  /*4460*/  @!P1 SHF.R.U32.HI R9, RZ, R0, R11 ;  /* 0x00000000ff099219 */ /* 0x020fe2000001160b */
[----:B------:R-:W-:Y:S01]  /*4470*/  SYNCS.ARRIVE.TRANS64.RED.A1T0 RZ, [UR8], RZ ;  /* 0x000000ffffff79a7 */ /* 0x000fe20008100408 */
[----:B------:R-:W-:Y:S02]  /*4480*/  @!P1 SEL R14, R13, R14, !P2 ;  /* 0x0000000e0d0e9207 */ /* 0x000fe40005000000 */
[----:B------:R-:W-:Y:S01]  /*4490*/  @!P1 SEL R9, R8, R9, !P0 ;  /* 0x0000000908099207 */ /* 0x000fe20004000000 */
[----:B------:R-:W1:Y:S04]  /*44a0*/  SYNCS.PHASECHK.TRANS64.TRYWAIT P5, [UR7+0x68], R12 ;  /* 0x0000680cff0075a7 */ /* 0x000e6800080a1107 */
[----:B------:R-:W-:Y:S02]  /*44b0*/  @!P1 IMAD.IADD R0, R9, 0x1, -R14 ;  /* 0x0000000109009824 */ /* 0x000fe400078e0a0e */
[----:B------:R-:W-:Y:S02]  /*44c0*/  @!P1 IMAD.IADD R9, R14, 0x1, -R9 ;  /* 0x000000010e099824 */ /* 0x000fe400078e0a09 */
[----:B------:R-:W-:Y:S02]  /*44d0*/  @!P1 IMAD R13, R0, R3, R13 ;  /* 0x00000003000d9224 */ /* 0x000fe400078e020d */
[----:B------:R-:W-:Y:S01]  /*44e0*/  @!P1 IMAD R8, R9, R10, R8 ;  /* 0x0000000a09089224 */ /* 0x000fe200078e0208 */
[----:B-1----:R-:W-:Y:S06]  /*44f0*/  @!P5 BRA `(.L_x_74) ;  /* 0x0000006c0078d947 */ /* 0x002fec0003800000 */
.L_x_158:
[----:B-1----:R-:W-:Y:S01]  /*4500*/  @!P4 IADD3 R3, P0, PT, R32, 0x580, RZ ;  /* 0x000005802003c810 */ /* 0x002fe20007f1e0ff */
[----:B------:R-:W-:Y:S01]  /*4510*/  VOTEU.ALL UP1, P4 ;  /* 0x0000000000ff7886 */ /* 0x000fe20002020000 */
[----:B------:R-:W-:Y:S01]  /*4520*/  UMOV UR18, 0x0 ;  /* 0x0000000000127882 */ /* 0x000fe20000000000 */
[----:B------:R-:W-:Y:S01]  /*4530*/  UMOV UR19, 0x10000000 ;  /* 0x1000000000137882 */ /* 0x000fe20000000000 */
[----:B------:R-:W-:Y:S01]  /*4540*/  @!P4 R2UR UR9, R3 ;  /* 0x000000000309c2ca */ /* 0x000fe200000e0000 */
[----:B------:R-:W-:Y:S01]  /*4550*/  @!P4 IMAD.X R0, RZ, RZ, R33, P0 ;  /* 0x000000ffff00c224 */ /* 0x000fe200000e0621 */
[----:B------:R-:W-:Y:S01]  /*4560*/  @!UP1 UIADD3 UR10, UPT, UPT, UR34, 0xc0, URZ ;  /* 0x000000c0220a9890 */ /* 0x000fe2000fffe0ff */
[----:B------:R-:W-:Y:S01]  /*4570*/  ISETP.NE.AND P0, PT, R30, 0x2, PT ;  /* 0x000000021e00780c */ /* 0x000fe20003f05270 */
[----:B------:R-:W-:Y:S01]  /*4580*/  UMOV UR11, UR35 ;  /* 0x00000023000b7c82 */ /* 0x000fe20008000000 */
[----:B------:R-:W-:Y:S01]  /*4590*/  UMOV UR12, UR36 ;  /* 0x00000024000c7c82 */ /* 0x000fe20008000000 */
[----:B------:R-:W-:Y:S01]  /*45a0*/  @!P4 R2UR UR8, R0 ;  /* 0x000000000008c2ca */ /* 0x000fe200000e0000 */
[----:B------:R-:W-:Y:S01]  /*45b0*/  IMAD.IADD R20, R8, 0x1, R154 ;  /* 0x0000000108147824 */ /* 0x000fe200078e029a */
[----:B------:R-:W-:Y:S01]  /*45c0*/  @P3 R2UR UR36, R28 ;  /* 0x000000001c2432ca */ /* 0x000fe200000e0000 */
[----:B------:R-:W-:Y:S01]  /*45d0*/  IMAD.IADD R21, R13, 0x1, R156 ;  /* 0x000000010d157824 */ /* 0x000fe200078e029c */
[----:B------:R-:W-:Y:S02]  /*45e0*/  SEL R0, RZ, 0x1, P0 ;  /* 0x00000001ff007807 */ /* 0x000fe40000000000 */
[----:B------:R-:W-:Y:S01]  /*45f0*/  LOP3.LUT R31, R31, 0x1, RZ, 0x3c, !PT ;  /* 0x000000011f1f7812 */ /* 0x000fe200078e3cff */
[----:B------:R-:W-:Y:S01]  /*4600*/  IMAD.U32 R10, RZ, RZ, UR9 ;  /* 0x00000009ff0a7e24 */ /* 0x000fe2000f8e00ff */
[----:B------:R-:W-:Y:S01]  /*4610*/  @!UP1 UIADD3 UR9, UPT, UPT, UR7, 0x48, URZ ;  /* 0x0000004807099890 */ /* 0x000fe2000fffe0ff */
[----:B------:R-:W-:Y:S02]  /*4620*/  LOP3.LUT R29, R29, R0, RZ, 0x3c, !PT ;  /* 0x000000001d1d7212 */ /* 0x000fe400078e3cff */
[----:B------:R-:W-:Y:S02]  /*4630*/  SEL R30, R30, RZ, P0 ;  /* 0x000000ff1e1e7207 */ /* 0x000fe40000000000 */
[----:B------:R-:W-:Y:S01]  /*4640*/  IMAD.U32 R11, RZ, RZ, UR8 ;  /* 0x00000008ff0b7e24 */ /* 0x000fe2000f8e00ff */
[----:B------:R-:W-:Y:S01]  /*4650*/  @!P4 R2UR UR14, R10 ;  /* 0x000000000a0ec2ca */ /* 0x000fe200000e0000 */
[----:B------:R-:W-:Y:S01]  /*4660*/  @!UP1 UIADD3 UR8, UPT, UPT, UR7, 0xc400, URZ ;  /* 0x0000c40007089890 */ /* 0x000fe2000fffe0ff */
[----:B------:R-:W-:Y:S02]  /*4670*/  VOTEU.ALL UP1, P4 ;  /* 0x0000000000ff7886 */ /* 0x000fe40002020000 */
[----:B------:R-:W-:Y:S11]  /*4680*/  @!P4 R2UR UR15, R11 ;  /* 0x000000000b0fc2ca */ /* 0x000ff600000e0000 */
[----:B------:R-:W-:Y:S02]  /*4690*/  @!UPT UIADD3 URZ, UPT, UPT, URZ, URZ, URZ ;  /* 0x000000fffffff290 */ /* 0x000fe4000fffe0ff */
[----:B------:R2:W-:Y:S01]  /*46a0*/  @!UP1 UTMALDG.3D [UR8], [UR14], desc[UR18] ;  /* 0x000012080e0095b4 */ /* 0x0005e20008011000 */
[----:B------:R2:W-:Y:S01]  /*46b0*/  @!P4 SYNCS.ARRIVE.TRANS64.RED.A0TR RZ, [UR7+0x48], R23 ;  /* 0x00004817ffffc9a7 */ /* 0x0005e20008300407 */
[----:B------:R-:W-:Y:S01]  /*46c0*/  UPLOP3.LUT UP1, UPT, UPT, UPT, UPT, 0x80, 0x8 ;  /* 0x000000000008789c */ /* 0x000fe20003f2f070 */
[----:B------:R-:W-:Y:S01]  /*46d0*/  SYNCS.ARRIVE.TRANS64.RED.A1T0 RZ, [UR13], RZ ;  /* 0x000000ffffff79a7 */ /* 0x000fe2000810040d */
[----:B------:R-:W-:Y:S09]  /*46e0*/  @P3 BRA `(.L_x_75) ;  /* 0xfffffff000943947 */ /* 0x000ff2000383ffff */
[----:B------:R-:W-:-:S04]  /*46f0*/  SHF.L.U32 R3, R31, 0x1f, RZ ;  /* 0x0000001f1f037819 */ /* 0x000fc800000006ff */
[----:B------:R-:W1:Y:S02]  /*4700*/  SYNCS.PHASECHK.TRANS64.TRYWAIT P0, [UR7+0x50], R3 ;  /* 0x00005003ff0075a7 */ /* 0x000e640008001107 */
[----:B-1----:R-:W-:Y:S05]  /*4710*/  @!P0 BRA `(.L_x_76) ;  /* 0x0000006c00088947 */ /* 0x002fea0003800000 */
.L_x_160:
[----:B------:R-:W3:Y:S02]  /*4720*/  SYNCS.PHASECHK.TRANS64.TRYWAIT P0, [UR7+0x58], R3 ;  /* 0x00005803ff0075a7 */ /* 0x000ee40008001107 */
[----:B---3--:R-:W-:Y:S05]  /*4730*/  @!P0 BRA `(.L_x_77) ;  /* 0x0000006c00188947 */ /* 0x008fea0003800000 */
.L_x_162:
[----:B------:R-:W3:Y:S02]  /*4740*/  SYNCS.PHASECHK.TRANS64.TRYWAIT P0, [UR7+0x60], R3 ;  /* 0x00006003ff0075a7 */ /* 0x000ee40008001107 */
[----:B---3--:R-:W-:Y:S05]  /*4750*/  @!P0 BRA `(.L_x_78) ;  /* 0x0000006c00288947 */ /* 0x008fea0003800000 */
.L_x_164:
[----:B-1----:R-:W-:-:S07]  /*4760*/  MOV R0, UR7 ;  /* 0x0000000700007c02 */ /* 0x002fce0008000f00 */
.L_x_79:
[----:B-1----:R-:W-:-:S04]  /*4770*/  SHF.L.U32 R3, R31, 0x1f, RZ ;  /* 0x0000001f1f037819 */ /* 0x002fc800000006ff */
[----:B------:R1:W3:Y:S03]  /*4780*/  SYNCS.PHASECHK.TRANS64.TRYWAIT P0, [R0+URZ+0x68], R3 ;  /* 0x00006803000075a7 */ /* 0x0002e600080011ff */
[----:B---3--:R-:W-:Y:S05]  /*4790*/  @!P0 NANOSLEEP.SYNCS 0x989680 ;  /* 0x009896800000895d */ /* 0x008fea0003900000 */
[----:B------:R-:W3:Y:S02]  /*47a0*/  @!P0 SYNCS.PHASECHK.TRANS64 P0, [R0+URZ+0x68], R3 ;  /* 0x00006803000085a7 */ /* 0x000ee400080010ff */
[----:B--23--:R-:W-:Y:S05]  /*47b0*/  @P0 EXIT ;  /* 0x000000000000094d */ /* 0x00cfea0003800000 */
[----:B------:R-:W-:Y:S05]  /*47c0*/  BRA `(.L_x_79) ;  /* 0xfffffffc00e87947 */ /* 0x000fea000383ffff */
.L_x_64:
[----:B------:R-:W-:-:S06]  /*47d0*/  UISETP.GE.AND UP1, UPT, UR8, 0x4, UPT ;  /* 0x000000040800788c */ /* 0x000fcc000bf26270 */
[----:B------:R-:W-:-:S13]  /*47e0*/  PLOP3.LUT P0, PT, PT, PT, UP1, 0x80, 0x8 ;  /* 0x000000000008781c */ /* 0x000fda0003f0f018 */
[----:B------:R-:W-:Y:S05]  /*47f0*/  @!P0 EXIT ;  /* 0x000000000000894d */ /* 0x000fea0003800000 */
[----:B------:R-:W-:Y:S01]  /*4800*/  BAR.SYNC.DEFER_BLOCKING 0x6, 0xa0 ;  /* 0x0182800000007b1d */ /* 0x000fe20000010000 */
[C---:B------:R-:W-:Y:S01]  /*4810*/  IMAD.SHL.U32 R3, R170.reuse, 0x40, RZ ;  /* 0x00000040aa037824 */ /* 0x040fe200078e00ff */
[C---:B------:R-:W-:Y:S01]  /*4820*/  LOP3.LUT R161, R170.reuse, 0x1, RZ, 0xc0, !PT ;  /* 0x00000001aaa17812 */ /* 0x040fe200078ec0ff */
[C---:B------:R-:W-:Y:S02]  /*4830*/  IMAD.U32 R79, R170.reuse, 0x10000, RZ ;  /* 0x00010000aa4f7824 */ /* 0x040fe400078e00ff */
[----:B------:R-:W-:Y:S02]  /*4840*/  HFMA2 R167, -RZ, RZ, 0, 5.9604644775390625e-08 ;  /* 0x00000001ffa77431 */ /* 0x000fe400000001ff */
[C---:B------:R-:W-:Y:S01]  /*4850*/  IMAD.SHL.U32 R160, R170.reuse, 0x8, RZ ;  /* 0x00000008aaa07824 */ /* 0x040fe200078e00ff */
[----:B------:R-:W-:Y:S01]  /*4860*/  UMOV UR48, 0x400 ;  /* 0x0000040000307882 */ /* 0x000fe20000000000 */
[----:B------:R-:W1:Y:S01]  /*4870*/  LDC R159, c[0x0][0x370] ;  /* 0x0000dc00ff9f7b82 */ /* 0x000e620000000800 */
[----:B------:R-:W-:Y:S01]  /*4880*/  ULEA UR48, UR37, UR48, 0x18 ;  /* 0x0000003025307291 */ /* 0x000fe2000f8ec0ff */
[----:B------:R-:W-:Y:S01]  /*4890*/  ISETP.NE.U32.AND P0, PT, R161, 0x1, PT ;  /* 0x00000001a100780c */ /* 0x000fe20003f05070 */
[----:B------:R-:W-:Y:S01]  /*48a0*/  IMAD.MOV.U32 R169, RZ, RZ, 0x2 ;  /* 0x00000002ffa97424 */ /* 0x000fe200078e00ff */
[----:B------:R-:W-:Y:S01]  /*48b0*/  LOP3.LUT R5, R3, 0x1c0, RZ, 0xc0, !PT ;  /* 0x000001c003057812 */ /* 0x000fe200078ec0ff */
[----:B------:R-:W-:Y:S01]  /*48c0*/  UIADD3 UR4, UPT, UPT, UR48, 0x400, URZ ;  /* 0x0000040030047890 */ /* 0x000fe2000fffe0ff */
[----:B------:R-:W-:Y:S01]  /*48d0*/  LOP3.LUT R79, R79, 0x600000, RZ, 0xc0, !PT ;  /* 0x006000004f4f7812 */ /* 0x000fe200078ec0ff */
[----:B------:R-:W-:Y:S01]  /*48e0*/  IMAD.MOV.U32 R168, RZ, RZ, 0x4 ;  /* 0x00000004ffa87424 */ /* 0x000fe200078e00ff */
[----:B------:R-:W2:Y:S01]  /*48f0*/  LDC R74, c[0x0][0xb0c] ;  /* 0x0002c300ff4a7b82 */ /* 0x000ea20000000800 */
[----:B------:R-:W-:Y:S01]  /*4900*/  R2P PR, R170, 0x6 ;  /* 0x00000006aa007804 */ /* 0x000fe20000000000 */
[----:B------:R-:W-:Y:S01]  /*4910*/  IMAD.MOV.U32 R76, RZ, RZ, RZ ;  /* 0x000000ffff4c7224 */ /* 0x000fe200078e00ff */
[----:B------:R-:W-:Y:S01]  /*4920*/  LOP3.LUT R160, R5, 0x38, R160, 0xf8, !PT ;  /* 0x0000003805a07812 */ /* 0x000fe200078ef8a0 */
[----:B------:R-:W-:Y:S01]  /*4930*/  IMAD.MOV.U32 R166, RZ, RZ, RZ ;  /* 0x000000ffffa67224 */ /* 0x000fe200078e00ff */
[----:B------:R-:W-:Y:S01]  /*4940*/  P2R R2, PR, RZ, 0x1 ;  /* 0x00000001ff027803 */ /* 0x000fe20000000000 */
[----:B------:R-:W-:Y:S01]  /*4950*/  IMAD.MOV.U32 R173, RZ, RZ, RZ ;  /* 0x000000ffffad7224 */ /* 0x000fe200078e00ff */
[----:B------:R-:W-:Y:S01]  /*4960*/  LOP3.LUT R160, R160, 0x1e00, R3, 0xf8, !PT ;  /* 0x00001e00a0a07812 */ /* 0x000fe200078ef803 */
[----:B------:R-:W4:Y:S01]  /*4970*/  LDC R157, c[0x0][0xb20] ;  /* 0x0002c800ff9d7b82 */ /* 0x000f220000000800 */
[----:B------:R-:W3:Y:S01]  /*4980*/  LDS R0, [UR48+0x110] ;  /* 0x00011030ff007984 */ /* 0x000ee20008000800 */
[----:B------:R-:W-:Y:S01]  /*4990*/  LOP3.LUT R170, R170, 0x60, RZ, 0xc0, !PT ;  /* 0x00000060aaaa7812 */ /* 0x000fe200078ec0ff */
[----:B------:R-:W-:Y:S01]  /*49a0*/  IMAD.U32 R163, RZ, RZ, UR4 ;  /* 0x00000004ffa37e24 */ /* 0x000fe2000f8e00ff */
[----:B------:R-:W-:Y:S01]  /*49b0*/  MOV R165, RZ ;  /* 0x000000ff00a57202 */ /* 0x000fe20000000f00 */
[----:B------:R-:W1:Y:S01]  /*49c0*/  LDCU.64 UR52, c[0x0][0x348] ;  /* 0x00006900ff3477ac */ /* 0x000e620008000a00 */
[----:B------:R-:W-:-:S02]  /*49d0*/  SEL R169, R169, 0xfffffffe, !P1 ;  /* 0xfffffffea9a97807 */ /* 0x000fc40004800000 */
[----:B------:R-:W1:Y:S01]  /*49e0*/  LDC R73, c[0x0][0xb30] ;  /* 0x0002cc00ff497b82 */ /* 0x000e620000000800 */
[----:B------:R-:W-:Y:S01]  /*49f0*/  SEL R168, R168, 0xfffffffc, !P2 ;  /* 0xfffffffca8a87807 */ /* 0x000fe20005000000 */
[----:B------:R-:W1:Y:S01]  /*4a00*/  LDCU.64 UR38, c[0x0][0x888] ;  /* 0x00011100ff2677ac */ /* 0x000e620008000a00 */
[----:B------:R-:W1:Y:S05]  /*4a10*/  LDCU.64 UR44, c[0x0][0x890] ;  /* 0x00011200ff2c77ac */ /* 0x000e6a0008000a00 */
[----:B------:R-:W1:Y:S01]  /*4a20*/  LDC.64 R152, c[0x0][0xb10] ;  /* 0x0002c400ff987b82 */ /* 0x000e620000000a00 */
[----:B------:R-:W-:Y:S01]  /*4a30*/  UMOV UR49, URZ ;  /* 0x000000ff00317c82 */ /* 0x000fe20008000000 */
[----:B------:R-:W-:-:S06]  /*4a40*/  UMOV UR51, URZ ;  /* 0x000000ff00337c82 */ /* 0x000fcc0008000000 */
[----:B------:R-:W1:Y:S08]  /*4a50*/  LDC.64 R70, c[0x0][0xb18] ;  /* 0x0002c600ff467b82 */ /* 0x000e700000000a00 */
[----:B------:R-:W1:Y:S08]  /*4a60*/  LDC.64 R68, c[0x0][0xb28] ;  /* 0x0002ca00ff447b82 */ /* 0x000e700000000a00 */
[----:B------:R-:W1:Y:S01]  /*4a70*/  LDC.64 R150, c[0x0][0x8b0] ;  /* 0x00022c00ff967b82 */ /* 0x000e620000000a00 */
[----:B---3--:R-:W-:-:S07]  /*4a80*/  IMAD.IADD R79, R0, 0x1, R79 ;  /* 0x00000001004f7824 */ /* 0x008fce00078e024f */
[----:B------:R-:W3:Y:S08]  /*4a90*/  LDC.64 R148, c[0x0][0x8a8] ;  /* 0x00022a00ff947b82 */ /* 0x000ef00000000a00 */
[----:B--2-4-:R-:W1:Y:S02]  /*4aa0*/  LDC R158, c[0x0][0x374] ;  /* 0x0000dd00ff9e7b82 */ /* 0x014e640000000800 */
.L_x_123:
[----:B------:R-:W-:Y:S02]  /*4ab0*/  LEA R0, R173, UR48, 0x3 ;  /* 0x00000030ad007c11 */ /* 0x000fe4000f8e18ff */
[----:B------:R-:W-:Y:S02]  /*4ac0*/  SHF.L.U32 R3, R165, 0x1f, RZ ;  /* 0x0000001fa5037819 */ /* 0x000fe400000006ff */
[----:B-1----:R-:W-:Y:S02]  /*4ad0*/  LEA R16, R173, UR48, 0x4 ;  /* 0x00000030ad107c11 */ /* 0x002fe4000f8e20ff */
[----:B------:R-:W2:Y:S02]  /*4ae0*/  SYNCS.PHASECHK.TRANS64.TRYWAIT P0, [R0+URZ+0x80], R3 ;  /* 0x00008003000075a7 */ /* 0x000ea400080011ff */
[----:B--23--:R-:W-:Y:S05]  /*4af0*/  @!P0 BRA `(.L_x_80) ;  /* 0x0000006800588947 */ /* 0x00cfea0003800000 */
.L_x_165:
[----:B------:R-:W4:Y:S01]  /*4b00*/  LDC.64 R12, c[0x0][0xb10] ;  /* 0x0002c400ff0c7b82 */ /* 0x000f220000000a00 */
[----:B------:R-:W3:Y:S01]  /*4b10*/  LDS.128 R16, [R16+0xf0] ;  /* 0x0000f00010107984 */ /* 0x000ee20000000c00 */
[----:B-1----:R-:W-:Y:S01]  /*4b20*/  ISETP.NE.AND P1, PT, R73, 0x1, PT ;  /* 0x000000014900780c */ /* 0x002fe20003f25270 */
[----:B--2---:R-:W-:Y:S01]  /*4b30*/  VIADD R0, R0, 0x90 ;  /* 0x0000009000007836 */ /* 0x004fe20000000000 */
[----:B------:R-:W-:Y:S04]  /*4b40*/  ISETP.GE.AND P0, PT, R72, 0x1, PT ;  /* 0x000000014800780c */ /* 0x000fe80003f06270 */
[----:B------:R-:W1:Y:S01]  /*4b50*/  LDC.64 R10, c[0x0][0xb18] ;  /* 0x0002c600ff0a7b82 */ /* 0x000e620000000a00 */
[----:B------:R-:W-:Y:S01]  /*4b60*/  PRMT R0, RZ, 0x654, R0 ;  /* 0x00000654ff007816 */ /* 0x000fe20000000000 */
[----:B------:R-:W-:Y:S01]  /*4b70*/  @!PT LDS RZ, [RZ] ;  /* 0x00000000fffff984 */ /* 0x000fe20000000800 */
[----:B------:R-:W-:Y:S01]  /*4b80*/  @!PT LDS RZ, [RZ] ;  /* 0x00000000fffff984 */ /* 0x000fe20000000800 */
[----:B------:R-:W-:Y:S01]  /*4b90*/  @!PT LDS RZ, [RZ] ;  /* 0x00000000fffff984 */ /* 0x000fe20000000800 */
[----:B------:R-:W-:Y:S01]  /*4ba0*/  @!PT LDS RZ, [RZ] ;  /* 0x00000000fffff984 */ /* 0x000fe20000000800 */
[----:B------:R2:W-:Y:S06]  /*4bb0*/  MEMBAR.ALL.CTA ;  /* 0x0000000000007992 */ /* 0x0005ec0000008000 */
[----:B--2---:R-:W2:Y:S01]  /*4bc0*/  FENCE.VIEW.ASYNC.S ;  /* 0x00000000000073c6 */ /* 0x004ea20000000000 */
[----:B------:R-:W1:Y:S08]  /*4bd0*/  @!P1 LDC R14, c[0x0][0xb20] ;  /* 0x0002c800ff0e9b82 */ /* 0x000e700000000800 */
[----:B------:R-:W1:Y:S01]  /*4be0*/  @!P1 LDC R9, c[0x0][0xb0c] ;  /* 0x0002c300ff099b82 */ /* 0x000e620000000800 */
[----:B--2---:R2:W-:Y:S01]  /*4bf0*/  SYNCS.ARRIVE.TRANS64.RED.A1T0 RZ, [R0+URZ], RZ ;  /* 0x000000ff00ff79a7 */ /* 0x0045e200081004ff */
[----:B---3--:R-:W-:Y:S04]  /*4c00*/  LOP3.LUT P4, RZ, R18, 0x1, RZ, 0xc0, !PT ;  /* 0x0000000112ff7812 */ /* 0x008fe8000788c0ff */
[----:B------:R-:W-:Y:S09]  /*4c10*/  P2R R171, PR, RZ, 0x10 ;  /* 0x00000010ffab7803 */ /* 0x000ff20000000000 */
[----:B------:R-:W-:Y:S02]  /*4c20*/  @P4 MOV R77, R16 ;  /* 0x00000010004d4202 */ /* 0x000fe40000000f00 */
[----:B------:R-:W-:Y:S01]  /*4c30*/  @P4 LOP3.LUT R75, R17, 0xffff, RZ, 0xc0, !PT ;  /* 0x0000ffff114b4812 */ /* 0x000fe200078ec0ff */
[----:B--2-4-:R-:W-:Y:S06]  /*4c40*/  @!P0 BRA `(.L_x_81) ;  /* 0x0000000000a48947 */ /* 0x014fec0003800000 */
[----:B------:R-:W-:Y:S01]  /*4c50*/  IMAD.HI.U32 R24, R158, R71, RZ ;  /* 0x000000479e187227 */ /* 0x000fe200078e00ff */
[----:B------:R-:W-:Y:S02]  /*4c60*/  ISETP.NE.AND P0, PT, R70, 0x1, PT ;  /* 0x000000014600780c */ /* 0x000fe40003f05270 */
[----:B------:R-:W-:Y:S01]  /*4c70*/  ISETP.NE.AND P2, PT, R72, 0x1, PT ;  /* 0x000000014800780c */ /* 0x000fe20003f45270 */
[-C--:B------:R-:W-:Y:S01]  /*4c80*/  IMAD.HI.U32 R22, R159, R152.reuse, RZ ;  /* 0x000000989f167227 */ /* 0x080fe200078e00ff */
[----:B------:R-:W-:Y:S02]  /*4c90*/  SHF.R.U32.HI R23, RZ, R157, R24 ;  /* 0x0000009dff177219 */ /* 0x000fe40000011618 */
[----:B------:R-:W-:Y:S01]  /*4ca0*/  ISETP.NE.AND P3, PT, R74, 0x1, PT ;  /* 0x000000014a00780c */ /* 0x000fe20003f65270 */
[----:B------:R-:W-:Y:S01]  /*4cb0*/  IMAD.HI.U32 R28, R75, R71, RZ ;  /* 0x000000474b1c7227 */ /* 0x000fe200078e00ff */
[----:B------:R-:W-:Y:S02]  /*4cc0*/  SHF.R.U32.HI R22, RZ, R153, R22 ;  /* 0x00000099ff167219 */ /* 0x000fe40000011616 */
[----:B------:R-:W-:Y:S01]  /*4cd0*/  SEL R3, R158, R23, !P0 ;  /* 0x000000179e037207 */ /* 0x000fe20004000000 */
[----:B------:R-:W-:Y:S01]  /*4ce0*/  IMAD.HI.U32 R26, R77, R152, RZ ;  /* 0x000000984d1a7227 */ /* 0x000fe200078e00ff */
[----:B------:R-:W-:Y:S03]  /*4cf0*/  SEL R7, R159, R22, !P3 ;  /* 0x000000169f077207 */ /* 0x000fe60005800000 */
[-C--:B------:R-:W-:Y:S01]  /*4d00*/  IMAD.HI.U32 R22, R3, R68.reuse, RZ ;  /* 0x0000004403167227 */ /* 0x080fe200078e00ff */
[----:B------:R-:W-:Y:S03]  /*4d10*/  SHF.R.U32.HI R26, RZ, R153, R26 ;  /* 0x00000099ff1a7219 */ /* 0x000fe6000001161a */
[----:B------:R-:W-:Y:S01]  /*4d20*/  IMAD.HI.U32 R24, R7, R68, RZ ;  /* 0x0000004407187227 */ /* 0x000fe200078e00ff */
[----:B------:R-:W-:Y:S02]  /*4d30*/  @P2 SHF.R.U32.HI R3, RZ, R69, R22 ;  /* 0x00000045ff032219 */ /* 0x000fe40000011616 */
[----:B------:R-:W-:Y:S02]  /*4d40*/  SHF.R.U32.HI R22, RZ, R157, R28 ;  /* 0x0000009dff167219 */ /* 0x000fe4000001161c */
[----:B------:R-:W-:Y:S01]  /*4d50*/  @P2 SHF.R.U32.HI R7, RZ, R69, R24 ;  /* 0x00000045ff072219 */ /* 0x000fe20000011618 */
[C---:B------:R-:W-:Y:S01]  /*4d60*/  IMAD R2, R72.reuse, R3, RZ ;  /* 0x0000000348027224 */ /* 0x040fe200078e02ff */
[----:B------:R-:W-:Y:S02]  /*4d70*/  SEL R5, R75, R22, !P0 ;  /* 0x000000164b057207 */ /* 0x000fe40004000000 */
[----:B------:R-:W-:Y:S01]  /*4d80*/  SEL R3, R77, R26, !P3 ;  /* 0x0000001a4d037207 */ /* 0x000fe20005800000 */
[----:B------:R-:W-:Y:S01]  /*4d90*/  IMAD R4, R72, R7, RZ ;  /* 0x0000000748047224 */ /* 0x000fe200078e02ff */
[C---:B------:R-:W-:Y:S01]  /*4da0*/  ISETP.GE.AND P0, PT, R5.reuse, R2, PT ;  /* 0x000000020500720c */ /* 0x040fe20003f06270 */
[----:B------:R-:W-:Y:S03]  /*4db0*/  IMAD.HI.U32 R6, R5, R68, RZ ;  /* 0x0000004405067227 */ /* 0x000fe600078e00ff */
[----:B------:R-:W-:Y:S01]  /*4dc0*/  ISETP.GE.OR P0, PT, R3, R4, P0 ;  /* 0x000000040300720c */ /* 0x000fe20000706670 */
[----:B------:R-:W-:Y:S01]  /*4dd0*/  IMAD.MOV R4, RZ, RZ, -R3 ;  /* 0x000000ffff047224 */ /* 0x000fe200078e0a03 */
[-C--:B------:R-:W-:Y:S03]  /*4de0*/  SHF.R.U32.HI R6, RZ, R69.reuse, R6 ;  /* 0x00000045ff067219 */ /* 0x080fe60000011606 */
[----:B------:R-:W-:Y:S01]  /*4df0*/  IMAD R77, R74, R4, R77 ;  /* 0x000000044a4d7224 */ /* 0x000fe200078e024d */
[----:B------:R-:W-:Y:S05]  /*4e00*/  SEL R15, R5, R6, !P2 ;  /* 0x00000006050f7207 */ /* 0x000fea0005000000 */
[----:B------:R-:W-:Y:S02]  /*4e10*/  IMAD.MOV R6, RZ, RZ, -R15 ;  /* 0x000000ffff067224 */ /* 0x000fe400078e0a0f */
[C---:B------:R-:W-:Y:S04]  /*4e20*/  @!P0 IMAD.HI.U32 R2, R3.reuse, R68, RZ ;  /* 0x0000004403028227 */ /* 0x040fe800078e00ff */
[----:B------:R-:W-:Y:S01]  /*4e30*/  IMAD R6, R72, R6, R5 ;  /* 0x0000000648067224 */ /* 0x000fe200078e0205 */
[----:B------:R-:W-:Y:S04]  /*4e40*/  @!P0 SHF.R.U32.HI R2, RZ, R69, R2 ;  /* 0x00000045ff028219 */ /* 0x000fe80000011602 */
[----:B------:R-:W-:Y:S02]  /*4e50*/  @!P0 SEL R0, R3, R2, !P2 ;  /* 0x0000000203008207 */ /* 0x000fe40005000000 */
[----:B------:R-:W-:Y:S02]  /*4e60*/  IADD3 R2, PT, PT, -R5, RZ, RZ ;  /* 0x000000ff05027210 */ /* 0x000fe40007ffe1ff */
[----:B------:R-:W-:Y:S01]  /*4e70*/  @!P0 IADD3 R8, PT, PT, R15, -R0, RZ ;  /* 0x800000000f088210 */ /* 0x000fe20007ffe0ff */
[----:B------:R-:W-:Y:S02]  /*4e80*/  @!P0 IMAD R0, R7, R6, R0 ;  /* 0x0000000607008224 */ /* 0x000fe400078e0200 */
[----:B------:R-:W-:Y:S02]  /*4e90*/  IMAD R75, R70, R2, R75 ;  /* 0x00000002464b7224 */ /* 0x000fe400078e024b */
[----:B------:R-:W-:Y:S02]  /*4ea0*/  @!P0 IMAD R5, R8, R72, R3 ;  /* 0x0000004808058224 */ /* 0x000fe400078e0203 */
[----:B------:R-:W-:Y:S04]  /*4eb0*/  @!P0 IMAD.MOV.U32 R3, RZ, RZ, R0 ;  /* 0x000000ffff038224 */ /* 0x000fe800078e0000 */
[----:B------:R-:W-:Y:S02]  /*4ec0*/  IMAD R77, R3, R74, R77 ;  /* 0x0000004a034d7224 */ /* 0x000fe400078e024d */
[----:B------:R-:W-:Y:S07]  /*4ed0*/  IMAD R75, R5, R70, R75 ;  /* 0x00000046054b7224 */ /* 0x000fee00078e024b */
.L_x_81:
[----:B-1----:R-:W-:Y:S01]  /*4ee0*/  @!P1 ISETP.NE.AND P0, PT, R10, 0x1, PT ;  /* 0x000000010a00980c */ /* 0x002fe20003f05270 */
[----:B------:R-:W-:Y:S01]  /*4ef0*/  @!P1 IMAD.HI.U32 R3, R75, R11, RZ ;  /* 0x0000000b4b039227 */ /* 0x000fe200078e00ff */
[----:B------:R-:W-:Y:S01]  /*4f00*/  R2UR UR42, R21 ;  /* 0x00000000152a72ca */ /* 0x000fe200000e0000 */
[----:B------:R-:W-:Y:S01]  /*4f10*/  BSSY.RECONVERGENT B6, `(.L_x_82) ;  /* 0x0000031000067945 */ /* 0x000fe20003800200 */
[----:B------:R-:W-:Y:S01]  /*4f20*/  R2UR UR41, R20 ;  /* 0x00000000142972ca */ /* 0x000fe200000e0000 */
[----:B------:R-:W-:Y:S01]  /*4f30*/  @!P1 IMAD.HI.U32 R0, R77, R12, RZ ;  /* 0x0000000c4d009227 */ /* 0x000fe200078e00ff */
[----:B------:R-:W-:Y:S02]  /*4f40*/  @!P1 SHF.R.U32.HI R2, RZ, R14, R3 ;  /* 0x0000000eff029219 */ /* 0x000fe40000011603 */
[----:B------:R-:W-:Y:S01]  /*4f50*/  @!P1 ISETP.NE.AND P2, PT, R9, 0x1, PT ;  /* 0x000000010900980c */ /* 0x000fe20003f45270 */
[----:B------:R-:W-:Y:S01]  /*4f60*/  VIADD R173, R173, 0x1 ;  /* 0x00000001adad7836 */ /* 0x000fe20000000000 */
[----:B------:R-:W-:Y:S02]  /*4f70*/  @!P1 SEL R2, R75, R2, !P0 ;  /* 0x000000024b029207 */ /* 0x000fe40004000000 */
[----:B------:R-:W-:Y:S02]  /*4f80*/  @!P1 SHF.R.U32.HI R0, RZ, R13, R0 ;  /* 0x0000000dff009219 */ /* 0x000fe40000011600 */
[----:B------:R-:W-:Y:S01]  /*4f90*/  LOP3.LUT P0, RZ, R163, 0x3f0, RZ, 0xc0, !PT ;  /* 0x000003f0a3ff7812 */ /* 0x000fe2000780c0ff */
[----:B------:R-:W-:Y:S01]  /*4fa0*/  USHF.L.U32 UR42, UR42, 0x7, URZ ;  /* 0x000000072a2a7899 */ /* 0x000fe200080006ff */
[----:B------:R-:W-:Y:S01]  /*4fb0*/  @!P1 SEL R3, R77, R0, !P2 ;  /* 0x000000004d039207 */ /* 0x000fe20005000000 */
[----:B------:R-:W-:Y:S01]  /*4fc0*/  USHF.L.U32 UR41, UR41, 0x8, URZ ;  /* 0x0000000829297899 */ /* 0x000fe200080006ff */
[----:B------:R-:W-:Y:S03]  /*4fd0*/  @P4 SHF.R.U32.HI R164, RZ, 0x10, R17 ;  /* 0x00000010ffa44819 */ /* 0x000fe60000011611 */
[----:B------:R-:W-:Y:S02]  /*4fe0*/  @!P1 IMAD.IADD R0, R2, 0x1, -R3 ;  /* 0x0000000102009824 */ /* 0x000fe400078e0a03 */
[----:B------:R-:W-:Y:S02]  /*4ff0*/  @!P1 IMAD.IADD R2, R3, 0x1, -R2 ;  /* 0x0000000103029824 */ /* 0x000fe400078e0a02 */
[----:B------:R-:W-:Y:S02]  /*5000*/  @!P1 IMAD R77, R0, R9, R77 ;  /* 0x00000009004d9224 */ /* 0x000fe400078e024d */
[----:B------:R-:W-:Y:S01]  /*5010*/  @!P1 IMAD R75, R2, R10, R75 ;  /* 0x0000000a024b9224 */ /* 0x000fe200078e024b */
[----:B------:R-:W-:Y:S06]  /*5020*/  @!P0 BRA `(.L_x_83) ;  /* 0x00000000007c8947 */ /* 0x000fec0003800000 */
[----:B------:R-:W1:Y:S01]  /*5030*/  LDCU.64 UR8, c[0x4][0x80] ;  /* 0x01001000ff0877ac */ /* 0x000e620008000a00 */
[----:B------:R-:W-:Y:S01]  /*5040*/  MOV R2, 0x0 ;  /* 0x0000000000027802 */ /* 0x000fe20000000f00 */
[----:B------:R-:W-:Y:S02]  /*5050*/  HFMA2 R12, -RZ, RZ, 0, 5.9604644775390625e-08 ;  /* 0x00000001ff0c7431 */ /* 0x000fe400000001ff */
[----:B------:R-:W-:Y:S01]  /*5060*/  IMAD.MOV.U32 R8, RZ, RZ, 0x70 ;  /* 0x00000070ff087424 */ /* 0x000fe200078e00ff */
[----:B------:R2:W3:Y:S01]  /*5070*/  LDC.64 R14, c[0x4][R2] ;  /* 0x01000000020e7b82 */ /* 0x0004e20000000a00 */
[----:B------:R-:W4:Y:S01]  /*5080*/  LDCU.64 UR6, c[0x4][0x88] ;  /* 0x01001100ff0677ac */ /* 0x000f220008000a00 */
[----:B------:R-:W-:Y:S01]  /*5090*/  IMAD.MOV.U32 R13, RZ, RZ, RZ ;  /* 0x000000ffff0d7224 */ /* 0x000fe200078e00ff */
[----:B------:R-:W2:Y:S01]  /*50a0*/  LDCU.64 UR4, c[0x4][0x8] ;  /* 0x01000100ff0477ac */ /* 0x000ea20008000a00 */
[----:B-1----:R-:W-:Y:S01]  /*50b0*/  MOV R5, UR9 ;  /* 0x0000000900057c02 */ /* 0x002fe20008000f00 */
[----:B------:R-:W-:Y:S01]  /*50c0*/  IMAD.U32 R4, RZ, RZ, UR8 ;  /* 0x00000008ff047e24 */ /* 0x000fe2000f8e00ff */
[----:B----4-:R-:W-:Y:S01]  /*50d0*/  MOV R7, UR7 ;  /* 0x0000000700077c02 */ /* 0x010fe20008000f00 */
[----:B------:R-:W-:Y:S01]  /*50e0*/  IMAD.U32 R6, RZ, RZ, UR6 ;  /* 0x00000006ff067e24 */ /* 0x000fe2000f8e00ff */
[----:B--2---:R-:W-:Y:S01]  /*50f0*/  MOV R11, UR5 ;  /* 0x00000005000b7c02 */ /* 0x004fe20008000f00 */
[----:B------:R-:W-:Y:S02]  /*5100*/  IMAD.U32 R10, RZ, RZ, UR4 ;  /* 0x00000004ff0a7e24 */ /* 0x000fe4000f8e00ff */
[----:B------:R-:W-:Y:S07]  /*5110*/  LEPC R20, `(.L_x_84) ;  /* 0x000000001014794e */ /* 0x000fee0000000000 */
[----:B---3-5:R-:W-:Y:S05]  /*5120*/  CALL.ABS.NOINC R14 ;  /* 0x000000000e007343 */ /* 0x028fea0003c00000 */
.L_x_84:
[----:B------:R-:W1:Y:S01]  /*5130*/  LDCU.64 UR8, c[0x4][0x80] ;  /* 0x01001000ff0877ac */ /* 0x000e620008000a00 */
[----:B------:R-:W2:Y:S01]  /*5140*/  LDC.64 R2, c[0x4][R2] ;  /* 0x0100000002027b82 */ /* 0x000ea20000000a00 */
[----:B------:R-:W-:Y:S02]  /*5150*/  HFMA2 R12, -RZ, RZ, 0, 5.9604644775390625e-08 ;  /* 0x00000001ff0c7431 */ /* 0x000fe400000001ff */
[----:B------:R-:W-:Y:S02]  /*5160*/  IMAD.MOV.U32 R8, RZ, RZ, 0x70 ;  /* 0x00000070ff087424 */ /* 0x000fe400078e00ff */
[----:B------:R-:W-:Y:S01]  /*5170*/  IMAD.MOV.U32 R13, RZ, RZ, RZ ;  /* 0x000000ffff0d7224 */ /* 0x000fe200078e00ff */
[----:B------:R-:W3:Y:S01]  /*5180*/  LDCU.64 UR6, c[0x4][0x88] ;  /* 0x01001100ff0677ac */ /* 0x000ee20008000a00 */
[----:B------:R-:W4:Y:S01]  /*5190*/  LDCU.64 UR4, c[0x4][0x8] ;  /* 0x01000100ff0477ac */ /* 0x000f220008000a00 */
[----:B-1----:R-:W-:Y:S02]  /*51a0*/  MOV R4, UR8 ;  /* 0x0000000800047c02 */ /* 0x002fe40008000f00 */
[----:B------:R-:W-:Y:S02]  /*51b0*/  MOV R5, UR9 ;  /* 0x0000000900057c02 */ /* 0x000fe40008000f00 */
[----:B---3--:R-:W-:Y:S01]  /*51c0*/  MOV R7, UR7 ;  /* 0x0000000700077c02 */ /* 0x008fe20008000f00 */
[----:B------:R-:W-:Y:S01]  /*51d0*/  IMAD.U32 R6, RZ, RZ, UR6 ;  /* 0x00000006ff067e24 */ /* 0x000fe2000f8e00ff */
[----:B----4-:R-:W-:Y:S01]  /*51e0*/  MOV R11, UR5 ;  /* 0x00000005000b7c02 */ /* 0x010fe20008000f00 */
[----:B------:R-:W-:Y:S02]  /*51f0*/  IMAD.U32 R10, RZ, RZ, UR4 ;  /* 0x00000004ff0a7e24 */ /* 0x000fe4000f8e00ff */
[----:B------:R-:W-:Y:S07]  /*5200*/  LEPC R20, `(.L_x_83) ;  /* 0x000000001014794e */ /* 0x000fee0000000000 */
[----:B--2---:R-:W-:Y:S05]  /*5210*/  CALL.ABS.NOINC R2 ;  /* 0x0000000002007343 */ /* 0x004fea0003c00000 */
.L_x_83:
[----:B------:R-:W-:Y:S05]  /*5220*/  BSYNC.RECONVERGENT B6 ;  /* 0x0000000000067941 */ /* 0x000fea0003800200 */
.L_x_82:
[----:B------:R-:W-:Y:S01]  /*5230*/  ISETP.NE.U32.AND P4, PT, R150, RZ, PT ;  /* 0x000000ff9600720c */ /* 0x000fe20003f85070 */
[----:B------:R-:W-:Y:S01]  /*5240*/  UISETP.NE.AND UP2, UPT, UR50, URZ, UPT ;  /* 0x000000ff3200728c */ /* 0x000fe2000bf45270 */
[----:B------:R-:W-:Y:S01]  /*5250*/  ISETP.NE.U32.AND P2, PT, RZ, UR38, PT ;  /* 0x00000026ff007c0c */ /* 0x000fe2000bf45070 */
[----:B------:R-:W-:Y:S01]  /*5260*/  UISETP.NE.U32.AND UP1, UPT, UR44, URZ, UPT ;  /* 0x000000ff2c00728c */ /* 0x000fe2000bf25070 */
[----:B------:R-:W-:Y:S01]  /*5270*/  ISETP.NE.AND.EX P4, PT, R151, RZ, PT, P4 ;  /* 0x000000ff9700720c */ /* 0x000fe20003f85340 */
[----:B------:R-:W-:Y:S01]  /*5280*/  UPLOP3.LUT UP0, UPT, UPT, UPT, UPT, 0x40, 0x4 ;  /* 0x000000000004789c */ /* 0x000fe20003f0e870 */
[----:B------:R-:W-:Y:S01]  /*5290*/  ISETP.NE.AND.EX P2, PT, RZ, UR39, PT, P2 ;  /* 0x00000027ff007c0c */ /* 0x000fe2000bf45320 */
[----:B------:R-:W-:Y:S01]  /*52a0*/  UISETP.NE.AND.EX UP1, UPT, UR45, URZ, UPT, UP1 ;  /* 0x000000ff2d00728c */ /* 0x000fe2000bf25310 */
[----:B------:R-:W-:Y:S04]  /*52b0*/  PLOP3.LUT P1, PT, PT, PT, UP2, 0x80, 0x8 ;  /* 0x000000000008781c */ /* 0x000fe80003f2f028 */
[----:B------:R-:W-:Y:S06]  /*52c0*/  @UP2 UPLOP3.LUT UP0, UPT, UPT, UPT, UP1, 0x80, 0x8 ;  /* 0x000000000008289c */ /* 0x000fec0003f0f010 */
[----:B------:R-:W-:Y:S01]  /*52d0*/  PLOP3.LUT P0, PT, PT, PT, UP0, 0x80, 0x8 ;  /* 0x000000000008781c */ /* 0x000fe20003f0f008 */
[----:B------:R-:W-:Y:S01]  /*52e0*/  @!UPT UIADD3 URZ, UPT, UPT, URZ, URZ, URZ ;  /* 0x000000fffffff290 */ /* 0x000fe2000fffe0ff */
[----:B------:R-:W-:Y:S11]  /*52f0*/  BRA.U !UP1, `(.L_x_85) ;  /* 0x0000000109387547 */ /* 0x000ff6000b800000 */
[----:B------:R-:W-:Y:S01]  /*5300*/  UISETP.NE.U32.AND UP0, UPT, UR38, URZ, UPT ;  /* 0x000000ff2600728c */ /* 0x000fe2000bf05070 */
[----:B------:R-:W-:Y:S02]  /*5310*/  HFMA2 R0, -RZ, RZ, 0, 5.9604644775390625e-08 ;  /* 0x00000001ff007431 */ /* 0x000fe400000001ff */
[----:B------:R-:W-:Y:S01]  /*5320*/  IMAD.MOV.U32 R155, RZ, RZ, 0x1 ;  /* 0x00000001ff9b7424 */ /* 0x000fe200078e00ff */
[----:B------:R-:W-:Y:S06]  /*5330*/  UISETP.NE.AND.EX UP0, UPT, UR39, URZ, UPT, UP0 ;  /* 0x000000ff2700728c */ /* 0x000fec000bf05300 */
[----:B------:R-:W-:Y:S05]  /*5340*/  PLOP3.LUT P3, PT, PT, PT, UP0, 0x80, 0x8 ;  /* 0x000000000008781c */ /* 0x000fea0003f6f008 */
[----:B------:R-:W1:Y:S01]  /*5350*/  @UP0 LDCU.64 UR6, c[0x0][0x888] ;  /* 0x00011100ff0607ac */ /* 0x000e620008000a00 */
[----:B------:R-:W-:Y:S07]  /*5360*/  @UP0 UIMAD UR4, UR36, UR44, URZ ;  /* 0x0000002c240402a4 */ /* 0x000fee000f8e02ff */
[----:B------:R-:W-:Y:S01]  /*5370*/  @!P3 PRMT R155, R0, 0x7610, R155 ;  /* 0x00007610009bb816 */ /* 0x000fe2000000009b */
[----:B-1----:R-:W-:Y:S03]  /*5380*/  @UP0 UIMAD.WIDE UR6, UR4, 0x4, UR6 ;  /* 0x00000004040608a5 */ /* 0x002fe6000f8e0206 */
[----:B------:R-:W1:Y:S03]  /*5390*/  @!UP0 LDCU UR4, c[0x0][0x880] ;  /* 0x00011000ff0487ac */ /* 0x000e660008000800 */
[----:B------:R-:W-:Y:S01]  /*53a0*/  IMAD.U32 R2, RZ, RZ, UR6 ;  /* 0x00000006ff027e24 */ /* 0x000fe2000f8e00ff */
[----:B------:R-:W-:Y:S05]  /*53b0*/  MOV R3, UR7 ;  /* 0x0000000700037c02 */ /* 0x000fea0008000f00 */
[----:B-----5:R2:W5:Y:S02]  /*53c0*/  @P3 LDG.E R81, desc[UR46][R2.64] ;  /* 0x0000002e02513981 */ /* 0x020564000c1e1900 */
[----:B-12---:R-:W-:Y:S02]  /*53d0*/  @!P3 IMAD.U32 R81, RZ, RZ, UR4 ;  /* 0x00000004ff51be24 */ /* 0x006fe4000f8e00ff */
.L_x_85:
[----:B------:R-:W-:Y:S05]  /*53e0*/  @!P4 BRA `(.L_x_86) ;  /* 0x000000000020c947 */ /* 0x000fea0003800000 */
[----:B------:R-:W-:Y:S04]  /*53f0*/  ISETP.NE.U32.AND P3, PT, R148, RZ, PT ;  /* 0x000000ff9400720c */ /* 0x000fe80003f65070 */
[----:B------:R-:W-:Y:S11]  /*5400*/  ISETP.NE.AND.EX P3, PT, R149, RZ, PT, P3 ;  /* 0x000000ff9500720c */ /* 0x000ff60003f65330 */
[----:B------:R-:W-:Y:S02]  /*5410*/  @!UPT UIADD3 URZ, UPT, UPT, URZ, URZ, URZ ;  /* 0x000000fffffff290 */ /* 0x000fe4000fffe0ff */
[----:B------:R-:W1:Y:S01]  /*5420*/  @P3 LDC.64 R2, c[0x0][0x8a8] ;  /* 0x00022a00ff023b82 */ /* 0x000e620000000a00 */
[----:B------:R-:W-:Y:S04]  /*5430*/  @P3 IMAD R0, R150, UR36, RZ ;  /* 0x0000002496003c24 */ /* 0x000fe8000f8e02ff */
[----:B-1----:R-:W-:Y:S05]  /*5440*/  @P3 IMAD.WIDE R2, R0, 0x4, R2 ;  /* 0x0000000400023825 */ /* 0x002fea00078e0202 */
[----:B-----5:R1:W5:Y:S02]  /*5450*/  @P3 LDG.E R78, desc[UR46][R2.64] ;  /* 0x0000002e024e3981 */ /* 0x020364000c1e1900 */
[----:B-1----:R-:W2:Y:S02]  /*5460*/  @!P3 LDC R78, c[0x0][0x8a0] ;  /* 0x00022800ff4ebb82 */ /* 0x002ea40000000800 */
.L_x_86:
[----:B-----5:R-:W-:Y:S01]  /*5470*/  FSETP.NEU.AND P3, PT, R81, RZ, PT ;  /* 0x000000ff5100720b */ /* 0x020fe20003f6d000 */
[----:B------:R-:W-:Y:S01]  /*5480*/  IMAD.SHL.U32 R182, R160, 0x2, RZ ;  /* 0x00000002a0b67824 */ /* 0x000fe200078e00ff */
[----:B------:R-:W-:Y:S01]  /*5490*/  SEL R3, RZ, 0xffffffff, P2 ;  /* 0xffffffffff037807 */ /* 0x000fe20001000000 */
[----:B------:R-:W-:Y:S01]  /*54a0*/  IMAD.SHL.U32 R100, R168, 0x10, RZ ;  /* 0x00000010a8647824 */ /* 0x000fe200078e00ff */
[----:B------:R-:W-:Y:S01]  /*54b0*/  @P1 LOP3.LUT P2, RZ, R155, 0xff, RZ, 0xc0, !PT ;  /* 0x000000ff9bff1812 */ /* 0x000fe2000784c0ff */
[----:B------:R-:W-:Y:S01]  /*54c0*/  VIADD R181, R182, UR48 ;  /* 0x00000030b6b57c36 */ /* 0x000fe20008000000 */
[----:B------:R-:W-:Y:S01]  /*54d0*/  @P1 SEL R2, RZ, 0xffffffff, P3 ;  /* 0xffffffffff021807 */ /* 0x000fe20001800000 */
[----:B------:R-:W-:Y:S01]  /*54e0*/  IMAD.MOV.U32 R108, RZ, RZ, -0x10 ;  /* 0xfffffff0ff6c7424 */ /* 0x000fe200078e00ff */
[----:B------:R-:W-:Y:S01]  /*54f0*/  LOP3.LUT R167, R167, 0x1, RZ, 0x3c, !PT ;  /* 0x00000001a7a77812 */ /* 0x000fe200078e3cff */
[----:B------:R-:W-:Y:S01]  /*5500*/  IMAD.SHL.U32 R102, R169, 0x10, RZ ;  /* 0x00000010a9667824 */ /* 0x000fe200078e00ff */
[----:B------:R-:W-:Y:S01]  /*5510*/  @P0 SEL R2, R3, R2, !P2 ;  /* 0x0000000203020207 */ /* 0x000fe20005000000 */
[C---:B------:R-:W-:Y:S01]  /*5520*/  IMAD.IADD R177, R181.reuse, 0x1, R100 ;  /* 0x00000001b5b17824 */ /* 0x040fe200078e0264 */
[----:B------:R-:W-:Y:S01]  /*5530*/  LEA R87, R76, UR48, 0x3 ;  /* 0x000000304c577c11 */ /* 0x000fe2000f8e18ff */
[----:B------:R-:W-:Y:S01]  /*5540*/  IMAD.IADD R180, R181, 0x1, R102 ;  /* 0x00000001b5b47824 */ /* 0x000fe200078e0266 */
[----:B------:R-:W-:Y:S01]  /*5550*/  @P1 LOP3.LUT R2, R2, 0x1, RZ, 0xc0, !PT ;  /* 0x0000000102021812 */ /* 0x000fe200078ec0ff */
[----:B------:R-:W-:Y:S01]  /*5560*/  IMAD.IADD R175, R102, 0x1, R177 ;  /* 0x0000000166af7824 */ /* 0x000fe200078e02b1 */
[----:B------:R-:W-:Y:S01]  /*5570*/  SHF.L.U32 R0, R166, 0x1f, RZ ;  /* 0x0000001fa6007819 */ /* 0x000fe200000006ff */
[----:B------:R-:W-:Y:S01]  /*5580*/  BSSY B1, `(.L_x_87) ;  /* 0x000004a000017945 */ /* 0x000fe20003800000 */
[----:B------:R-:W-:Y:S01]  /*5590*/  ISETP.NE.U32.OR P4, PT, R2, 0x1, !P1 ;  /* 0x000000010200780c */ /* 0x000fe20004f85470 */
[----:B------:R-:W-:Y:S01]  /*55a0*/  IMAD.MOV.U32 R103, RZ, RZ, 0x1 ;  /* 0x00000001ff677424 */ /* 0x000fe200078e00ff */
[----:B------:R-:W-:Y:S01]  /*55b0*/  PLOP3.LUT P2, PT, PT, PT, UP1, 0x80, 0x8 ;  /* 0x000000000008781c */ /* 0x000fe20003f4f018 */
[----:B------:R-:W-:Y:S01]  /*55c0*/  IMAD R80, R76, 0x100, R79 ;  /* 0x000001004c507824 */ /* 0x000fe200078e024f */
[----:B------:R-:W-:Y:S01]  /*55d0*/  SEL R2, RZ, 0xffffffff, P3 ;  /* 0xffffffffff027807 */ /* 0x000fe20001800000 */
[----:B------:R-:W-:Y:S01]  /*55e0*/  IMAD.MOV.U32 R101, RZ, RZ, RZ ;  /* 0x000000ffff657224 */ /* 0x000fe200078e00ff */
[----:B------:R-:W-:Y:S02]  /*55f0*/  LOP3.LUT P3, R172, R155, 0xff, RZ, 0xc0, !PT ;  /* 0x000000ff9bac7812 */ /* 0x000fe4000786c0ff */
[----:B------:R-:W-:Y:S02]  /*5600*/  CS2R R146, SRZ ;  /* 0x0000000000927805 */ /* 0x000fe4000001ff00 */
[----:B------:R-:W-:Y:S02]  /*5610*/  P2R R179, PR, RZ, 0x10 ;  /* 0x00000010ffb37803 */ /* 0x000fe40000000000 */
[----:B------:R-:W-:Y:S02]  /*5620*/  CS2R R144, SRZ ;  /* 0x0000000000907805 */ /* 0x000fe4000001ff00 */
[----:B------:R-:W-:Y:S02]  /*5630*/  CS2R R138, SRZ ;  /* 0x00000000008a7805 */ /* 0x000fe4000001ff00 */
[----:B------:R-:W-:Y:S02]  /*5640*/  CS2R R136, SRZ ;  /* 0x0000000000887805 */ /* 0x000fe4000001ff00 */
[----:B------:R-:W-:Y:S02]  /*5650*/  CS2R R130, SRZ ;  /* 0x0000000000827805 */ /* 0x000fe4000001ff00 */
[----:B------:R-:W-:Y:S02]  /*5660*/  @P4 SHF.L.U32 R4, R167, 0x1f, RZ ;  /* 0x0000001fa7044819 */ /* 0x000fe400000006ff */
[----:B------:R-:W-:Y:S02]  /*5670*/  CS2R R128, SRZ ;  /* 0x0000000000807805 */ /* 0x000fe4000001ff00 */
[----:B------:R-:W-:Y:S02]  /*5680*/  @P2 SEL R2, R3, R2, !P3 ;  /* 0x0000000203022207 */ /* 0x000fe40005800000 */
[----:B------:R-:W-:Y:S01]  /*5690*/  CS2R R122, SRZ ;  /* 0x00000000007a7805 */ /* 0x000fe2000001ff00 */
[----:B------:R-:W1:Y:S01]  /*56a0*/  @P4 SYNCS.PHASECHK.TRANS64.TRYWAIT P1, [UR48+0x30], R4 ;  /* 0x00003004ff0045a7 */ /* 0x000e620008021130 */
[----:B------:R-:W-:Y:S02]  /*56b0*/  CS2R R120, SRZ ;  /* 0x0000000000787805 */ /* 0x000fe4000001ff00 */
[----:B------:R-:W-:Y:S02]  /*56c0*/  LOP3.LUT R2, R2, 0x1, RZ, 0xc0, !PT ;  /* 0x0000000102027812 */ /* 0x000fe400078ec0ff */
[----:B------:R-:W-:Y:S02]  /*56d0*/  CS2R R114, SRZ ;  /* 0x0000000000727805 */ /* 0x000fe4000001ff00 */
[----:B------:R-:W-:Y:S02]  /*56e0*/  CS2R R112, SRZ ;  /* 0x0000000000707805 */ /* 0x000fe4000001ff00 */
[----:B------:R-:W-:Y:S02]  /*56f0*/  CS2R R106, SRZ ;  /* 0x00000000006a7805 */ /* 0x000fe4000001ff00 */
[----:B------:R-:W-:Y:S02]  /*5700*/  ISETP.NE.U32.AND P2, PT, R2, 0x1, PT ;  /* 0x000000010200780c */ /* 0x000fe40003f45070 */
[----:B------:R-:W-:Y:S02]  /*5710*/  CS2R R104, SRZ ;  /* 0x0000000000687805 */ /* 0x000fe4000001ff00 */
[----:B------:R-:W-:Y:S02]  /*5720*/  CS2R R98, SRZ ;  /* 0x0000000000627805 */ /* 0x000fe4000001ff00 */
[----:B------:R-:W-:Y:S02]  /*5730*/  CS2R R96, SRZ ;  /* 0x0000000000607805 */ /* 0x000fe4000001ff00 */
[----:B------:R-:W-:Y:S02]  /*5740*/  P2R R109, PR, RZ, 0x4 ;  /* 0x00000004ff6d7803 */ /* 0x000fe40000000000 */
[----:B------:R-:W-:Y:S02]  /*5750*/  CS2R R90, SRZ ;  /* 0x00000000005a7805 */ /* 0x000fe4000001ff00 */
[----:B------:R-:W-:Y:S02]  /*5760*/  ISETP.NE.U32.AND P2, PT, R161, 0x1, PT ;  /* 0x00000001a100780c */ /* 0x000fe40003f45070 */
[----:B------:R-:W-:Y:S01]  /*5770*/  CS2R R88, SRZ ;  /* 0x0000000000587805 */ /* 0x000fe2000001ff00 */
[----:B------:R3:W4:Y:S01]  /*5780*/  SYNCS.PHASECHK.TRANS64.TRYWAIT P0, [R87+URZ+0xa0], R0 ;  /* 0x0000a000570075a7 */ /* 0x00072200080011ff */
[----:B------:R-:W-:Y:S05]  /*5790*/  SEL R108, R108, 0x10, !P2 ;  /* 0x000000106c6c7807 */ /* 0x000fea0005000000 */
[----:B------:R-:W-:Y:S02]  /*57a0*/  IMAD.IADD R181, R181, 0x1, R108 ;  /* 0x00000001b5b57824 */ /* 0x000fe400078e026c */
[C---:B------:R-:W-:Y:S02]  /*57b0*/  IMAD.IADD R178, R108.reuse, 0x1, R180 ;  /* 0x000000016cb27824 */ /* 0x040fe400078e02b4 */
[C---:B------:R-:W-:Y:S02]  /*57c0*/  IMAD.IADD R176, R108.reuse, 0x1, R177 ;  /* 0x000000016cb07824 */ /* 0x040fe400078e02b1 */
[----:B------:R-:W-:Y:S01]  /*57d0*/  IMAD.IADD R174, R108, 0x1, R175 ;  /* 0x000000016cae7824 */ /* 0x000fe200078e02af */
[----:B-1----:R-:W-:Y:S01]  /*57e0*/  @P4 SEL R103, RZ, 0x1, !P1 ;  /* 0x00000001ff674807 */ /* 0x002fe20004800000 */
[----:B---3--:R-:W-:Y:S06]  /*57f0*/  @!P4 BRA `(.L_x_88) ;  /* 0x000000000088c947 */ /* 0x008fec0003800000 */
[----:B------:R-:W-:Y:S01]  /*5800*/  IMAD.MOV.U32 R147, RZ, RZ, RZ ;  /* 0x000000ffff937224 */ /* 0x000fe200078e00ff */
[----:B------:R-:W-:Y:S01]  /*5810*/  ISETP.NE.AND P1, PT, R103, RZ, PT ;  /* 0x000000ff6700720c */ /* 0x000fe20003f25270 */
[----:B------:R-:W-:Y:S01]  /*5820*/  BSSY B0, `(.L_x_89) ;  /* 0x0000014000007945 */ /* 0x000fe20003800000 */
[----:B------:R-:W-:Y:S02]  /*5830*/  CS2R R90, SRZ ;  /* 0x00000000005a7805 */ /* 0x000fe4000001ff00 */
        /* <DEDUP_REMOVED lines=13> */
[----:B------:R-:W-:Y:S01]  /*5910*/  CS2R R144, SRZ ;  /* 0x0000000000907805 */ /* 0x000fe2000001ff00 */
[----:B------:R-:W-:Y:S06]  /*5920*/  @P1 BRA `(.L_x_90) ;  /* 0x00000000000c1947 */ /* 0x000fec0003800000 */
[----:B------:R-:W-:Y:S04]  /*5930*/  SHF.L.U32 R3, R167, 0x1f, RZ ;  /* 0x0000001fa7037819 */ /* 0x000fe800000006ff */
[----:B------:R-:W1:Y:S02]  /*5940*/  SYNCS.PHASECHK.TRANS64.TRYWAIT P1, [UR48+0x30], R3 ;  /* 0x00003003ff0075a7 */ /* 0x000e640008021130 */
[----:B-1----:R-:W-:Y:S05]  /*5950*/  @!P1 BRA `(.L_x_91) ;  /* 0x0000005800d49947 */ /* 0x002fea0003800000 */
.L_x_90:
[----:B------:R-:W-:Y:S05]  /*5960*/  BSYNC B0 ;  /* 0x0000000000007941 */ /* 0x000fea0003800000 */
.L_x_89:
[----:B------:R-:W-:Y:S01]  /*5970*/  ISETP.NE.AND P1, PT, R109, RZ, PT ;  /* 0x000000ff6d00720c */ /* 0x000fe20003f25270 */
[----:B------:R-:W-:Y:S11]  /*5980*/  HFMA2 R101, -RZ, RZ, 0, 5.9604644775390625e-08 ;  /* 0x00000001ff657431 */ /* 0x000ff600000001ff */
[----:B------:R-:W-:Y:S01]  /*5990*/  @!UPT UIADD3 URZ, UPT, UPT, URZ, URZ, URZ ;  /* 0x000000fffffff290 */ /* 0x000fe2000fffe0ff */
[----:B------:R3:W1:Y:S04]  /*59a0*/  @P1 LDS.128 R88, [R182+UR48+0x400] ;  /* 0x00040030b6581984 */ /* 0x0006680008000c00 */
[----:B------:R3:W1:Y:S04]  /*59b0*/  @P1 LDS.128 R96, [R181+0x400] ;  /* 0x00040000b5601984 */ /* 0x0006680000000c00 */
[----:B------:R3:W1:Y:S04]  /*59c0*/  @P1 LDS.128 R104, [R180+0x400] ;  /* 0x00040000b4681984 */ /* 0x0006680000000c00 */
[----:B------:R3:W1:Y:S04]  /*59d0*/  @P1 LDS.128 R112, [R178+0x400] ;  /* 0x00040000b2701984 */ /* 0x0006680000000c00 */
[----:B------:R3:W1:Y:S04]  /*59e0*/  @P1 LDS.128 R120, [R177+0x400] ;  /* 0x00040000b1781984 */ /* 0x0006680000000c00 */
[----:B------:R3:W1:Y:S04]  /*59f0*/  @P1 LDS.128 R128, [R176+0x400] ;  /* 0x00040000b0801984 */ /* 0x0006680000000c00 */
[----:B------:R3:W1:Y:S04]  /*5a00*/  @P1 LDS.128 R136, [R175+0x400] ;  /* 0x00040000af881984 */ /* 0x0006680000000c00 */
[----:B------:R3:W1:Y:S02]  /*5a10*/  @P1 LDS.128 R144, [R174+0x400] ;  /* 0x00040000ae901984 */ /* 0x0006640000000c00 */
.L_x_88:
[----:B------:R-:W-:Y:S05]  /*5a20*/  BSYNC B1 ;  /* 0x0000000000017941 */ /* 0x000fea0003800000 */
.L_x_87:
[----:B-1----:R-:W-:Y:S04]  /*5a30*/  SHF.R.U32.HI R3, RZ, 0x15, R80 ;  /* 0x00000015ff037819 */ /* 0x002fe80000011650 */
[----:B------:R-:W-:Y:S01]  /*5a40*/  LOP3.LUT P1, RZ, R3, 0x3, R162, 0x48, !PT ;  /* 0x0000000303ff7812 */ /* 0x000fe200078248a2 */
[----:B------:R-:W-:Y:S01]  /*5a50*/  @!UPT UIADD3 URZ, UPT, UPT, URZ, URZ, URZ ;  /* 0x000000fffffff290 */ /* 0x000fe2000fffe0ff */
[----:B----4-:R-:W-:Y:S11]  /*5a60*/  @P0 BRA `(.L_x_92) ;  /* 0x0000000000080947 */ /* 0x010ff60003800000 */
[----:B------:R-:W1:Y:S02]  /*5a70*/  SYNCS.PHASECHK.TRANS64.TRYWAIT P0, [R87+URZ+0xa0], R0 ;  /* 0x0000a000570075a7 */ /* 0x000e6400080011ff */
[----:B-1----:R-:W-:Y:S05]  /*5a80*/  @!P0 BRA `(.L_x_93) ;  /* 0x0000005800a08947 */ /* 0x002fea0003800000 */
.L_x_92:
[----:B------:R-:W-:Y:S05]  /*5a90*/  @!P1 BRA `(.L_x_94) ;  /* 0x0000000000409947 */ /* 0x000fea0003800000 */
[----:B------:R-:W4:Y:S01]  /*5aa0*/  LDCU.64 UR8, c[0x4][0x70] ;  /* 0x01000e00ff0877ac */ /* 0x000f220008000a00 */
[----:B------:R-:W-:Y:S01]  /*5ab0*/  MOV R3, 0x0 ;  /* 0x0000000000037802 */ /* 0x000fe20000000f00 */
[----:B------:R-:W-:Y:S02]  /*5ac0*/  HFMA2 R12, -RZ, RZ, 0, 5.9604644775390625e-08 ;  /* 0x00000001ff0c7431 */ /* 0x000fe400000001ff */
[----:B------:R-:W-:Y:S02]  /*5ad0*/  IMAD.MOV.U32 R8, RZ, RZ, 0x192 ;  /* 0x00000192ff087424 */ /* 0x000fe400078e00ff */
[----:B------:R-:W-:Y:S01]  /*5ae0*/  IMAD.MOV.U32 R13, RZ, RZ, RZ ;  /* 0x000000ffff0d7224 */ /* 0x000fe200078e00ff */
[----:B------:R-:W5:Y:S01]  /*5af0*/  LDCU.64 UR6, c[0x4][0x78] ;  /* 0x01000f00ff0677ac */ /* 0x000f620008000a00 */
[----:B------:R-:W1:Y:S01]  /*5b00*/  LDC.64 R2, c[0x4][R3] ;  /* 0x0100000003027b82 */ /* 0x000e620000000a00 */
[----:B------:R-:W2:Y:S01]  /*5b10*/  LDCU.64 UR4, c[0x4][0x10] ;  /* 0x01000200ff0477ac */ /* 0x000ea20008000a00 */
[----:B----4-:R-:W-:Y:S01]  /*5b20*/  MOV R5, UR9 ;  /* 0x0000000900057c02 */ /* 0x010fe20008000f00 */
[----:B------:R-:W-:Y:S01]  /*5b30*/  IMAD.U32 R4, RZ, RZ, UR8 ;  /* 0x00000008ff047e24 */ /* 0x000fe2000f8e00ff */
[----:B-----5:R-:W-:Y:S01]  /*5b40*/  MOV R7, UR7 ;  /* 0x0000000700077c02 */ /* 0x020fe20008000f00 */
[----:B------:R-:W-:Y:S01]  /*5b50*/  IMAD.U32 R6, RZ, RZ, UR6 ;  /* 0x00000006ff067e24 */ /* 0x000fe2000f8e00ff */
[----:B--2---:R-:W-:Y:S01]  /*5b60*/  MOV R11, UR5 ;  /* 0x00000005000b7c02 */ /* 0x004fe20008000f00 */
[----:B------:R-:W-:Y:S02]  /*5b70*/  IMAD.U32 R10, RZ, RZ, UR4 ;  /* 0x00000004ff0a7e24 */ /* 0x000fe4000f8e00ff */
[----:B------:R-:W-:Y:S07]  /*5b80*/  LEPC R20, `(.L_x_94) ;  /* 0x000000001014794e */ /* 0x000fee0000000000 */
[----:B-1-3--:R-:W-:Y:S05]  /*5b90*/  CALL.ABS.NOINC R2 ;  /* 0x0000000002007343 */ /* 0x00afea0003c00000 */
.L_x_94:
[----:B------:R-:W-:Y:S01]  /*5ba0*/  SHF.L.U32 R82, R88, 0x10, RZ ;  /* 0x0000001058527819 */ /* 0x000fe200000006ff */
[----:B------:R-:W-:Y:S05]  /*5bb0*/  WARPSYNC.ALL ;  /* 0x0000000000007948 */ /* 0x000fea0003800000 */
[----:B------:R-:W-:Y:S01]  /*5bc0*/  R2UR UR4, R80 ;  /* 0x00000000500472ca */ /* 0x000fe200000e0000 */
[----:B------:R-:W-:Y:S01]  /*5bd0*/  BSSY.RECONVERGENT B0, `(.L_x_95) ;  /* 0x00000fc000007945 */ /* 0x000fe20003800200 */
[----:B------:R-:W-:Y:S02]  /*5be0*/  LOP3.LUT R83, R88, 0xffff0000, RZ, 0xc0, !PT ;  /* 0xffff000058537812 */ /* 0x000fe400078ec0ff */
[----:B------:R-:W-:Y:S02]  /*5bf0*/  LOP3.LUT R84, R89, 0xffff0000, RZ, 0xc0, !PT ;  /* 0xffff000059547812 */ /* 0x000fe400078ec0ff */
[C---:B------:R-:W-:Y:S02]  /*5c00*/  SHF.L.U32 R85, R107.reuse, 0x10, RZ ;  /* 0x000000106b557819 */ /* 0x040fe400000006ff */
[----:B------:R-:W-:Y:S02]  /*5c10*/  LOP3.LUT R86, R107, 0xffff0000, RZ, 0xc0, !PT ;  /* 0xffff00006b567812 */ /* 0x000fe400078ec0ff */
[----:B------:R-:W-:Y:S03]  /*5c20*/  ISETP.NE.AND P0, PT, R170, RZ, PT ;  /* 0x000000ffaa00720c */ /* 0x000fe60003f05270 */
[----:B------:R-:W1:Y:S02]  /*5c30*/  LDTM.x64 R4, tmem[UR4] ;  /* 0x00000004000479ee */ /* 0x000e640008340000 */
[C---:B-12---:R-:W-:Y:S01]  /*5c40*/  FMUL R0, R78.reuse, R4 ;  /* 0x000000044e007220 */ /* 0x046fe20000400000 */
[C---:B------:R-:W-:Y:S01]  /*5c50*/  FMUL R2, R78.reuse, R5 ;  /* 0x000000054e027220 */ /* 0x040fe20000400000 */
[C---:B------:R-:W-:Y:S01]  /*5c60*/  FMUL R3, R78.reuse, R6 ;  /* 0x000000064e037220 */ /* 0x040fe20000400000 */
[----:B------:R-:W-:Y:S01]  /*5c70*/  FMUL R7, R78, R7 ;  /* 0x000000074e077220 */ /* 0x000fe20000400000 */
[----:B------:R-:W-:Y:S01]  /*5c80*/  FFMA R0, R81, R82, R0 ;  /* 0x0000005251007223 */ /* 0x000fe20000000000 */
[----:B------:R-:W-:Y:S01]  /*5c90*/  SHF.L.U32 R82, R89, 0x10, RZ ;  /* 0x0000001059527819 */ /* 0x000fe200000006ff */
[C---:B------:R-:W-:Y:S01]  /*5ca0*/  FFMA R2, R81.reuse, R83, R2 ;  /* 0x0000005351027223 */ /* 0x040fe20000000002 */
[----:B------:R-:W-:Y:S01]  /*5cb0*/  SHF.L.U32 R83, R90, 0x10, RZ ;  /* 0x000000105a537819 */ /* 0x000fe200000006ff */
[C---:B------:R-:W-:Y:S01]  /*5cc0*/  FMUL R4, R78.reuse, R8 ;  /* 0x000000084e047220 */ /* 0x040fe20000400000 */
[----:B------:R-:W-:Y:S01]  /*5cd0*/  FMUL R5, R78, R9 ;  /* 0x000000094e057220 */ /* 0x000fe20000400000 */
[C---:B------:R-:W-:Y:S01]  /*5ce0*/  FFMA R3, R81.reuse, R82, R3 ;  /* 0x0000005251037223 */ /* 0x040fe20000000003 */
[----:B------:R-:W-:Y:S01]  /*5cf0*/  LOP3.LUT R82, R90, 0xffff0000, RZ, 0xc0, !PT ;  /* 0xffff00005a527812 */ /* 0x000fe200078ec0ff */
[----:B------:R-:W-:Y:S01]  /*5d00*/  FFMA R7, R81, R84, R7 ;  /* 0x0000005451077223 */ /* 0x000fe20000000007 */
[----:B------:R-:W-:Y:S01]  /*5d10*/  LOP3.LUT R84, R91, 0xffff0000, RZ, 0xc0, !PT ;  /* 0xffff00005b547812 */ /* 0x000fe200078ec0ff */
[----:B------:R-:W-:Y:S01]  /*5d20*/  FFMA R4, R81, R83, R4 ;  /* 0x0000005351047223 */ /* 0x000fe20000000004 */
[----:B------:R-:W-:Y:S01]  /*5d30*/  SHF.L.U32 R83, R91, 0x10, RZ ;  /* 0x000000105b537819 */ /* 0x000fe200000006ff */
[----:B------:R-:W-:Y:S01]  /*5d40*/  FMUL R6, R78, R10 ;  /* 0x0000000a4e067220 */ /* 0x000fe20000400000 */
[----:B------:R-:W-:Y:S01]  /*5d50*/  F2FP.BF16.F32.PACK_AB R92, R2, R0 ;  /* 0x00000000025c723e */ /* 0x000fe200000010ff */
[----:B------:R-:W-:Y:S01]  /*5d60*/  FMUL R11, R78, R11 ;  /* 0x0000000b4e0b7220 */ /* 0x000fe20000400000 */
[----:B------:R-:W-:Y:S01]  /*5d70*/  F2FP.BF16.F32.PACK_AB R93, R7, R3 ;  /* 0x00000003075d723e */ /* 0x000fe200000010ff */
[C---:B------:R-:W-:Y:S01]  /*5d80*/  FFMA R5, R81.reuse, R82, R5 ;  /* 0x0000005251057223 */ /* 0x040fe20000000005 */
[----:B------:R-:W-:Y:S01]  /*5d90*/  SHF.L.U32 R82, R96, 0x10, RZ ;  /* 0x0000001060527819 */ /* 0x000fe200000006ff */
[----:B------:R-:W-:Y:S01]  /*5da0*/  FFMA R6, R81, R83, R6 ;  /* 0x0000005351067223 */ /* 0x000fe20000000006 */
[----:B------:R-:W-:Y:S01]  /*5db0*/  SHF.L.U32 R83, R98, 0x10, RZ ;  /* 0x0000001062537819 */ /* 0x000fe200000006ff */
[----:B------:R-:W-:Y:S01]  /*5dc0*/  FMUL R8, R78, R12 ;  /* 0x0000000c4e087220 */ /* 0x000fe20000400000 */
[----:B------:R-:W-:Y:S01]  /*5dd0*/  F2FP.BF16.F32.PACK_AB R94, R5, R4 ;  /* 0x00000004055e723e */ /* 0x000fe200000010ff */
[C---:B------:R-:W-:Y:S01]  /*5de0*/  FFMA R11, R81.reuse, R84, R11 ;  /* 0x00000054510b7223 */ /* 0x040fe2000000000b */
[----:B------:R-:W-:Y:S01]  /*5df0*/  LOP3.LUT R84, R96, 0xffff0000, RZ, 0xc0, !PT ;  /* 0xffff000060547812 */ /* 0x000fe200078ec0ff */
[C---:B------:R-:W-:Y:S01]  /*5e00*/  FMUL R9, R78.reuse, R13 ;  /* 0x0000000d4e097220 */ /* 0x040fe20000400000 */
[----:B------:R-:W-:Y:S01]  /*5e10*/  FFMA R8, R81, R82, R8 ;  /* 0x0000005251087223 */ /* 0x000fe20000000008 */
[----:B------:R-:W-:Y:S01]  /*5e20*/  SHF.L.U32 R82, R97, 0x10, RZ ;  /* 0x0000001061527819 */ /* 0x000fe200000006ff */
[C---:B------:R-:W-:Y:S01]  /*5e30*/  FMUL R10, R78.reuse, R14 ;  /* 0x0000000e4e0a7220 */ /* 0x040fe20000400000 */
[----:B------:R-:W-:Y:S01]  /*5e40*/  F2FP.BF16.F32.PACK_AB R95, R11, R6 ;  /* 0x000000060b5f723e */ /* 0x000fe200000010ff */
[----:B------:R-:W-:Y:S01]  /*5e50*/  FFMA R9, R81, R84, R9 ;  /* 0x0000005451097223 */ /* 0x000fe20000000009 */
[----:B------:R-:W-:Y:S01]  /*5e60*/  LOP3.LUT R84, R97, 0xffff0000, RZ, 0xc0, !PT ;  /* 0xffff000061547812 */ /* 0x000fe200078ec0ff */
[----:B------:R-:W-:Y:S01]  /*5e70*/  FMUL R15, R78, R15 ;  /* 0x0000000f4e0f7220 */ /* 0x000fe20000400000 */
[----:B------:R-:W-:Y:S01]  /*5e80*/  FFMA R10, R81, R82, R10 ;  /* 0x00000052510a7223 */ /* 0x000fe2000000000a */
[----:B------:R-:W-:Y:S01]  /*5e90*/  LOP3.LUT R82, R98, 0xffff0000, RZ, 0xc0, !PT ;  /* 0xffff000062527812 */ /* 0x000fe200078ec0ff */
[C---:B------:R-:W-:Y:S01]  /*5ea0*/  FMUL R12, R78.reuse, R16 ;  /* 0x000000104e0c7220 */ /* 0x040fe20000400000 */
[----:B------:R-:W-:Y:S01]  /*5eb0*/  F2FP.BF16.F32.PACK_AB R116, R9, R8 ;  /* 0x000000080974723e */ /* 0x000fe200000010ff */
[----:B------:R-:W-:Y:S01]  /*5ec0*/  FMUL R13, R78, R17 ;  /* 0x000000114e0d7220 */ /* 0x000fe20000400000 */
[----:B------:R-:W-:Y:S01]  /*5ed0*/  FFMA R15, R81, R84, R15 ;  /* 0x00000054510f7223 */ /* 0x000fe2000000000f */
[----:B------:R-:W-:Y:S01]  /*5ee0*/  LOP3.LUT R84, R99, 0xffff0000, RZ, 0xc0, !PT ;  /* 0xffff000063547812 */ /* 0x000fe200078ec0ff */
[----:B------:R-:W-:Y:S01]  /*5ef0*/  FFMA R12, R81, R83, R12 ;  /* 0x00000053510c7223 */ /* 0x000fe2000000000c */
[----:B------:R-:W-:Y:S01]  /*5f00*/  SHF.L.U32 R83, R99, 0x10, RZ ;  /* 0x0000001063537819 */ /* 0x000fe200000006ff */
[----:B------:R-:W-:Y:S01]  /*5f10*/  FFMA R13, R81, R82, R13 ;  /* 0x00000052510d7223 */ /* 0x000fe2000000000d */
[----:B------:R-:W-:Y:S01]  /*5f20*/  SHF.L.U32 R82, R104, 0x10, RZ ;  /* 0x0000001068527819 */ /* 0x000fe200000006ff */
[C---:B------:R-:W-:Y:S01]  /*5f30*/  FMUL R14, R78.reuse, R18 ;  /* 0x000000124e0e7220 */ /* 0x040fe20000400000 */
[----:B------:R-:W-:Y:S01]  /*5f40*/  F2FP.BF16.F32.PACK_AB R117, R15, R10 ;  /* 0x0000000a0f75723e */ /* 0x000fe200000010ff */
[C---:B------:R-:W-:Y:S01]  /*5f50*/  FMUL R19, R78.reuse, R19 ;  /* 0x000000134e137220 */ /* 0x040fe20000400000 */
[----:B------:R-:W-:Y:S01]  /*5f60*/  F2FP.BF16.F32.PACK_AB R118, R13, R12 ;  /* 0x0000000c0d76723e */ /* 0x000fe200000010ff */
[----:B------:R-:W-:Y:S01]  /*5f70*/  FMUL R16, R78, R20 ;  /* 0x000000144e107220 */ /* 0x000fe20000400000 */
[C---:B------:R-:W-:Y:S01]  /*5f80*/  FFMA R14, R81.reuse, R83, R14 ;  /* 0x00000053510e7223 */ /* 0x040fe2000000000e */
[----:B------:R-:W-:Y:S01]  /*5f90*/  SHF.L.U32 R83, R106, 0x10, RZ ;  /* 0x000000106a537819 */ /* 0x000fe200000006ff */
[C---:B------:R-:W-:Y:S01]  /*5fa0*/  FFMA R19, R81.reuse, R84, R19 ;  /* 0x0000005451137223 */ /* 0x040fe20000000013 */
[----:B------:R-:W-:Y:S01]  /*5fb0*/  LOP3.LUT R84, R104, 0xffff0000, RZ, 0xc0, !PT ;  /* 0xffff000068547812 */ /* 0x000fe200078ec0ff */
[----:B------:R-:W-:Y:S01]  /*5fc0*/  FFMA R16, R81, R82, R16 ;  /* 0x0000005251107223 */ /* 0x000fe20000000010 */
[----:B------:R-:W-:Y:S01]  /*5fd0*/  SHF.L.U32 R82, R105, 0x10, RZ ;  /* 0x0000001069527819 */ /* 0x000fe200000006ff */
[C---:B------:R-:W-:Y:S01]  /*5fe0*/  FMUL R17, R78.reuse, R21 ;  /* 0x000000154e117220 */ /* 0x040fe20000400000 */
[----:B------:R-:W-:Y:S01]  /*5ff0*/  F2FP.BF16.F32.PACK_AB R119, R19, R14 ;  /* 0x0000000e1377723e */ /* 0x000fe200000010ff */
[C---:B------:R-:W-:Y:S01]  /*6000*/  FMUL R18, R78.reuse, R22 ;  /* 0x000000164e127220 */ /* 0x040fe20000400000 */
[----:B------:R-:W-:Y:S01]  /*6010*/  FMUL R23, R78, R23 ;  /* 0x000000174e177220 */ /* 0x000fe20000400000 */
[C---:B------:R-:W-:Y:S01]  /*6020*/  FFMA R17, R81.reuse, R84, R17 ;  /* 0x0000005451117223 */ /* 0x040fe20000000011 */
[----:B------:R-:W-:Y:S01]  /*6030*/  LOP3.LUT R84, R106, 0xffff0000, RZ, 0xc0, !PT ;  /* 0xffff00006a547812 */ /* 0x000fe200078ec0ff */
[----:B------:R-:W-:Y:S01]  /*6040*/  FFMA R18, R81, R82, R18 ;  /* 0x0000005251127223 */ /* 0x000fe20000000012 */
[----:B------:R-:W-:Y:S01]  /*6050*/  LOP3.LUT R82, R105, 0xffff0000, RZ, 0xc0, !PT ;  /* 0xffff000069527812 */ /* 0x000fe200078ec0ff */
[C---:B------:R-:W-:Y:S01]  /*6060*/  FMUL R20, R78.reuse, R24 ;  /* 0x000000184e147220 */ /* 0x040fe20000400000 */
[----:B------:R-:W-:Y:S01]  /*6070*/  F2FP.BF16.F32.PACK_AB R124, R17, R16 ;  /* 0x00000010117c723e */ /* 0x000fe200000010ff */
[C---:B------:R-:W-:Y:S01]  /*6080*/  FMUL R21, R78.reuse, R25 ;  /* 0x000000194e157220 */ /* 0x040fe20000400000 */
[----:B------:R-:W-:Y:S01]  /*6090*/  FMUL R22, R78, R26 ;  /* 0x0000001a4e167220 */ /* 0x000fe20000400000 */
[C---:B------:R-:W-:Y:S01]  /*60a0*/  FFMA R23, R81.reuse, R82, R23 ;  /* 0x0000005251177223 */ /* 0x040fe20000000017 */
[----:B------:R-:W-:Y:S01]  /*60b0*/  SHF.L.U32 R82, R112, 0x10, RZ ;  /* 0x0000001070527819 */ /* 0x000fe200000006ff */
[C---:B------:R-:W-:Y:S01]  /*60c0*/  FMUL R27, R78.reuse, R27 ;  /* 0x0000001b4e1b7220 */ /* 0x040fe20000400000 */
[----:B------:R-:W-:Y:S01]  /*60d0*/  FFMA R20, R81, R83, R20 ;  /* 0x0000005351147223 */ /* 0x000fe20000000014 */
[----:B------:R-:W-:Y:S01]  /*60e0*/  SHF.L.U32 R83, R113, 0x10, RZ ;  /* 0x0000001071537819 */ /* 0x000fe200000006ff */
[----:B------:R-:W-:Y:S01]  /*60f0*/  FMUL R24, R78, R28 ;  /* 0x0000001c4e187220 */ /* 0x000fe20000400000 */
[----:B------:R-:W-:Y:S01]  /*6100*/  F2FP.BF16.F32.PACK_AB R125, R23, R18 ;  /* 0x00000012177d723e */ /* 0x000fe200000010ff */
[C---:B------:R-:W-:Y:S01]  /*6110*/  FFMA R21, R81.reuse, R84, R21 ;  /* 0x0000005451157223 */ /* 0x040fe20000000015 */
[----:B------:R-:W-:Y:S01]  /*6120*/  LOP3.LUT R84, R112, 0xffff0000, RZ, 0xc0, !PT ;  /* 0xffff000070547812 */ /* 0x000fe200078ec0ff */
[----:B------:R-:W-:Y:S01]  /*6130*/  FFMA R22, R81, R85, R22 ;  /* 0x0000005551167223 */ /* 0x000fe20000000016 */
[----:B------:R-:W-:Y:S01]  /*6140*/  SHF.L.U32 R85, R115, 0x10, RZ ;  /* 0x0000001073557819 */ /* 0x000fe200000006ff */
[----:B------:R-:W-:Y:S01]  /*6150*/  FFMA R27, R81, R86, R27 ;  /* 0x00000056511b7223 */ /* 0x000fe2000000001b */
[----:B------:R-:W-:Y:S01]  /*6160*/  F2FP.BF16.F32.PACK_AB R126, R21, R20 ;  /* 0x00000014157e723e */ /* 0x000fe200000010ff */
[----:B------:R-:W-:Y:S01]  /*6170*/  FFMA R24, R81, R82, R24 ;  /* 0x0000005251187223 */ /* 0x000fe20000000018 */
[----:B------:R-:W-:Y:S01]  /*6180*/  LOP3.LUT R82, R113, 0xffff0000, RZ, 0xc0, !PT ;  /* 0xffff000071527812 */ /* 0x000fe200078ec0ff */
[C---:B------:R-:W-:Y:S01]  /*6190*/  FMUL R25, R78.reuse, R29 ;  /* 0x0000001d4e197220 */ /* 0x040fe20000400000 */
[----:B------:R-:W-:Y:S01]  /*61a0*/  F2FP.BF16.F32.PACK_AB R127, R27, R22 ;  /* 0x000000161b7f723e */ /* 0x000fe200000010ff */
[C---:B------:R-:W-:Y:S01]  /*61b0*/  FMUL R26, R78.reuse, R30 ;  /* 0x0000001e4e1a7220 */ /* 0x040fe20000400000 */
[----:B------:R-:W-:Y:S01]  /*61c0*/  LOP3.LUT R86, R147, 0xffff0000, RZ, 0xc0, !PT ;  /* 0xffff000093567812 */ /* 0x000fe200078ec0ff */
[----:B------:R-:W-:Y:S01]  /*61d0*/  FMUL R31, R78, R31 ;  /* 0x0000001f4e1f7220 */ /* 0x000fe20000400000 */
[----:B------:R-:W-:Y:S01]  /*61e0*/  FFMA R25, R81, R84, R25 ;  /* 0x0000005451197223 */ /* 0x000fe20000000019 */
[----:B------:R-:W-:Y:S01]  /*61f0*/  LOP3.LUT R84, R115, 0xffff0000, RZ, 0xc0, !PT ;  /* 0xffff000073547812 */ /* 0x000fe200078ec0ff */
[C---:B------:R-:W-:Y:S01]  /*6200*/  FFMA R26, R81.reuse, R83, R26 ;  /* 0x00000053511a7223 */ /* 0x040fe2000000001a */
[C---:B------:R-:W-:Y:S01]  /*6210*/  SHF.L.U32 R83, R114.reuse, 0x10, RZ ;  /* 0x0000001072537819 */ /* 0x040fe200000006ff */
[C---:B------:R-:W-:Y:S01]  /*6220*/  FFMA R31, R81.reuse, R82, R31 ;  /* 0x00000052511f7223 */ /* 0x040fe2000000001f */
[----:B------:R-:W-:Y:S01]  /*6230*/  LOP3.LUT R82, R114, 0xffff0000, RZ, 0xc0, !PT ;  /* 0xffff000072527812 */ /* 0x000fe200078ec0ff */
[C---:B------:R-:W-:Y:S01]  /*6240*/  FMUL R28, R78.reuse, R32 ;  /* 0x000000204e1c7220 */ /* 0x040fe20000400000 */
[C---:B------:R-:W-:Y:S01]  /*6250*/  FMUL R29, R78.reuse, R33 ;  /* 0x000000214e1d7220 */ /* 0x040fe20000400000 */
[C---:B------:R-:W-:Y:S01]  /*6260*/  FMUL R30, R78.reuse, R34 ;  /* 0x000000224e1e7220 */ /* 0x040fe20000400000 */
[----:B------:R-:W-:Y:S01]  /*6270*/  FMUL R35, R78, R35 ;  /* 0x000000234e237220 */ /* 0x000fe20000400000 */
[----:B------:R-:W-:Y:S01]  /*6280*/  FFMA R28, R81, R83, R28 ;  /* 0x00000053511c7223 */ /* 0x000fe2000000001c */
[----:B------:R-:W-:Y:S01]  /*6290*/  SHF.L.U32 R83, R121, 0x10, RZ ;  /* 0x0000001079537819 */ /* 0x000fe200000006ff */
[C---:B------:R-:W-:Y:S01]  /*62a0*/  FFMA R29, R81.reuse, R82, R29 ;  /* 0x00000052511d7223 */ /* 0x040fe2000000001d */
[C---:B------:R-:W-:Y:S01]  /*62b0*/  SHF.L.U32 R82, R120.reuse, 0x10, RZ ;  /* 0x0000001078527819 */ /* 0x040fe200000006ff */
[----:B------:R-:W-:Y:S01]  /*62c0*/  FFMA R30, R81, R85, R30 ;  /* 0x00000055511e7223 */ /* 0x000fe2000000001e */
[----:B------:R-:W-:Y:S01]  /*62d0*/  SHF.L.U32 R85, R123, 0x10, RZ ;  /* 0x000000107b557819 */ /* 0x000fe200000006ff */
[C---:B------:R-:W-:Y:S01]  /*62e0*/  FFMA R35, R81.reuse, R84, R35 ;  /* 0x0000005451237223 */ /* 0x040fe20000000023 */
[----:B------:R-:W-:Y:S01]  /*62f0*/  LOP3.LUT R84, R120, 0xffff0000, RZ, 0xc0, !PT ;  /* 0xffff000078547812 */ /* 0x000fe200078ec0ff */
[C---:B------:R-:W-:Y:S01]  /*6300*/  FMUL R32, R78.reuse, R36 ;  /* 0x000000244e207220 */ /* 0x040fe20000400000 */
[C---:B------:R-:W-:Y:S01]  /*6310*/  FMUL R33, R78.reuse, R37 ;  /* 0x000000254e217220 */ /* 0x040fe20000400000 */
[----:B------:R-:W-:Y:S01]  /*6320*/  FMUL R34, R78, R38 ;  /* 0x000000264e227220 */ /* 0x000fe20000400000 */
[----:B------:R1:W-:Y:S01]  /*6330*/  STS.128 [R182+UR48+0x400], R92 ;  /* 0x0004005cb6007988 */ /* 0x0003e20008000c30 */
[----:B------:R-:W-:Y:S01]  /*6340*/  FFMA R32, R81, R82, R32 ;  /* 0x0000005251207223 */ /* 0x000fe20000000020 */
[----:B------:R-:W-:Y:S01]  /*6350*/  LOP3.LUT R82, R121, 0xffff0000, RZ, 0xc0, !PT ;  /* 0xffff000079527812 */ /* 0x000fe200078ec0ff */
[C---:B------:R-:W-:Y:S01]  /*6360*/  FFMA R33, R81.reuse, R84, R33 ;  /* 0x0000005451217223 */ /* 0x040fe20000000021 */
[----:B------:R-:W-:Y:S01]  /*6370*/  LOP3.LUT R84, R122, 0xffff0000, RZ, 0xc0, !PT ;  /* 0xffff00007a547812 */ /* 0x000fe200078ec0ff */
[----:B------:R-:W-:Y:S01]  /*6380*/  FMUL R39, R78, R39 ;  /* 0x000000274e277220 */ /* 0x000fe20000400000 */
[C---:B------:R-:W-:Y:S01]  /*6390*/  FFMA R34, R81.reuse, R83, R34 ;  /* 0x0000005351227223 */ /* 0x040fe20000000022 */
[----:B------:R-:W-:Y:S01]  /*63a0*/  SHF.L.U32 R83, R122, 0x10, RZ ;  /* 0x000000107a537819 */ /* 0x000fe200000006ff */
[C---:B------:R-:W-:Y:S01]  /*63b0*/  FMUL R36, R78.reuse, R40 ;  /* 0x000000284e247220 */ /* 0x040fe20000400000 */
[----:B------:R-:W-:Y:S01]  /*63c0*/  FFMA R39, R81, R82, R39 ;  /* 0x0000005251277223 */ /* 0x000fe20000000027 */
[----:B------:R-:W-:Y:S01]  /*63d0*/  LOP3.LUT R82, R123, 0xffff0000, RZ, 0xc0, !PT ;  /* 0xffff00007b527812 */ /* 0x000fe200078ec0ff */
[C---:B------:R-:W-:Y:S01]  /*63e0*/  FMUL R37, R78.reuse, R41 ;  /* 0x000000294e257220 */ /* 0x040fe20000400000 */
[C---:B------:R-:W-:Y:S01]  /*63f0*/  FMUL R38, R78.reuse, R42 ;  /* 0x0000002a4e267220 */ /* 0x040fe20000400000 */
[----:B------:R-:W-:Y:S01]  /*6400*/  FMUL R43, R78, R43 ;  /* 0x0000002b4e2b7220 */ /* 0x000fe20000400000 */
[C---:B------:R-:W-:Y:S01]  /*6410*/  FFMA R36, R81.reuse, R83, R36 ;  /* 0x0000005351247223 */ /* 0x040fe20000000024 */
[C---:B------:R-:W-:Y:S01]  /*6420*/  SHF.L.U32 R83, R128.reuse, 0x10, RZ ;  /* 0x0000001080537819 */ /* 0x040fe200000006ff */
[----:B------:R2:W-:Y:S01]  /*6430*/  STS.128 [R181+0x400], R116 ;  /* 0x00040074b5007388 */ /* 0x0005e20000000c00 */
[----:B------:R-:W-:Y:S01]  /*6440*/  FFMA R37, R81, R84, R37 ;  /* 0x0000005451257223 */ /* 0x000fe20000000025 */
[----:B------:R-:W-:Y:S01]  /*6450*/  LOP3.LUT R84, R129, 0xffff0000, RZ, 0xc0, !PT ;  /* 0xffff000081547812 */ /* 0x000fe200078ec0ff */
[----:B------:R-:W-:Y:S01]  /*6460*/  FFMA R38, R81, R85, R38 ;  /* 0x0000005551267223 */ /* 0x000fe20000000026 */
[----:B------:R-:W-:Y:S01]  /*6470*/  SHF.L.U32 R85, R129, 0x10, RZ ;  /* 0x0000001081557819 */ /* 0x000fe200000006ff */
        /* <DEDUP_REMOVED lines=8> */
[----:B------:R4:W-:Y:S01]  /*6500*/  STS.128 [R180+0x400], R124 ;  /* 0x0004007cb4007388 */ /* 0x0009e20000000c00 */
[C---:B------:R-:W-:Y:S01]  /*6510*/  FFMA R41, R81.reuse, R82, R41 ;  /* 0x0000005251297223 */ /* 0x040fe20000000029 */
[C---:B------:R-:W-:Y:S01]  /*6520*/  SHF.L.U32 R82, R130.reuse, 0x10, RZ ;  /* 0x0000001082527819 */ /* 0x040fe200000006ff */
[----:B------:R-:W-:Y:S01]  /*6530*/  FFMA R42, R81, R85, R42 ;  /* 0x00000055512a7223 */ /* 0x000fe2000000002a */
[----:B------:R-:W-:Y:S01]  /*6540*/  SHF.L.U32 R85, R137, 0x10, RZ ;  /* 0x0000001089557819 */ /* 0x000fe200000006ff */
[----:B------:R-:W-:Y:S01]  /*6550*/  FFMA R47, R81, R84, R47 ;  /* 0x00000054512f7223 */ /* 0x000fe2000000002f */
[----:B------:R-:W-:Y:S01]  /*6560*/  LOP3.LUT R84, R130, 0xffff0000, RZ, 0xc0, !PT ;  /* 0xffff000082547812 */ /* 0x000fe200078ec0ff */
[C---:B------:R-:W-:Y:S01]  /*6570*/  FMUL R44, R78.reuse, R48 ;  /* 0x000000304e2c7220 */ /* 0x040fe20000400000 */
[----:B-1----:R-:W-:Y:S01]  /*6580*/  F2FP.BF16.F32.PACK_AB R92, R25, R24 ;  /* 0x00000018195c723e */ /* 0x002fe200000010ff */
[C---:B------:R-:W-:Y:S01]  /*6590*/  FMUL R45, R78.reuse, R49 ;  /* 0x000000314e2d7220 */ /* 0x040fe20000400000 */
[----:B------:R-:W-:Y:S01]  /*65a0*/  F2FP.BF16.F32.PACK_AB R93, R31, R26 ;  /* 0x0000001a1f5d723e */ /* 0x000fe200000010ff */
[----:B------:R-:W-:Y:S01]  /*65b0*/  FMUL R46, R78, R50 ;  /* 0x000000324e2e7220 */ /* 0x000fe20000400000 */
[----:B------:R-:W-:Y:S01]  /*65c0*/  F2FP.BF16.F32.PACK_AB R94, R29, R28 ;  /* 0x0000001c1d5e723e */ /* 0x000fe200000010ff */
[----:B------:R-:W-:Y:S01]  /*65d0*/  FFMA R44, R81, R82, R44 ;  /* 0x00000052512c7223 */ /* 0x000fe2000000002c */
[----:B------:R-:W-:Y:S01]  /*65e0*/  LOP3.LUT R82, R131, 0xffff0000, RZ, 0xc0, !PT ;  /* 0xffff000083527812 */ /* 0x000fe200078ec0ff */
[----:B------:R-:W-:Y:S01]  /*65f0*/  FFMA R45, R81, R84, R45 ;  /* 0x00000054512d7223 */ /* 0x000fe2000000002d */
[----:B------:R-:W-:Y:S01]  /*6600*/  LOP3.LUT R84, R136, 0xffff0000, RZ, 0xc0, !PT ;  /* 0xffff000088547812 */ /* 0x000fe200078ec0ff */
[----:B------:R-:W-:Y:S01]  /*6610*/  FMUL R51, R78, R51 ;  /* 0x000000334e337220 */ /* 0x000fe20000400000 */
[----:B------:R-:W-:Y:S01]  /*6620*/  F2FP.BF16.F32.PACK_AB R95, R35, R30 ;  /* 0x0000001e235f723e */ /* 0x000fe200000010ff */
[----:B------:R-:W-:Y:S01]  /*6630*/  FFMA R46, R81, R83, R46 ;  /* 0x00000053512e7223 */ /* 0x000fe2000000002e */
[----:B------:R-:W-:Y:S01]  /*6640*/  SHF.L.U32 R83, R136, 0x10, RZ ;  /* 0x0000001088537819 */ /* 0x000fe200000006ff */
[C---:B------:R-:W-:Y:S01]  /*6650*/  FMUL R48, R78.reuse, R52 ;  /* 0x000000344e307220 */ /* 0x040fe20000400000 */
[----:B--2---:R-:W-:Y:S01]  /*6660*/  F2FP.BF16.F32.PACK_AB R116, R33, R32 ;  /* 0x000000202174723e */ /* 0x004fe200000010ff */
[----:B------:R-:W-:Y:S01]  /*6670*/  FFMA R51, R81, R82, R51 ;  /* 0x0000005251337223 */ /* 0x000fe20000000033 */
[----:B------:R-:W-:Y:S01]  /*6680*/  LOP3.LUT R82, R137, 0xffff0000, RZ, 0xc0, !PT ;  /* 0xffff000089527812 */ /* 0x000fe200078ec0ff */
[----:B------:R1:W-:Y:S01]  /*6690*/  STS.128 [R178+0x400], R92 ;  /* 0x0004005cb2007388 */ /* 0x0003e20000000c00 */
[----:B------:R-:W-:Y:S01]  /*66a0*/  F2FP.BF16.F32.PACK_AB R117, R39, R34 ;  /* 0x000000222775723e */ /* 0x000fe200000010ff */
[C---:B------:R-:W-:Y:S01]  /*66b0*/  FMUL R49, R78.reuse, R53 ;  /* 0x000000354e317220 */ /* 0x040fe20000400000 */
[----:B------:R-:W-:Y:S01]  /*66c0*/  F2FP.BF16.F32.PACK_AB R118, R37, R36 ;  /* 0x000000242576723e */ /* 0x000fe200000010ff */
[C---:B------:R-:W-:Y:S01]  /*66d0*/  FMUL R50, R78.reuse, R54 ;  /* 0x000000364e327220 */ /* 0x040fe20000400000 */
[----:B------:R-:W-:Y:S01]  /*66e0*/  F2FP.BF16.F32.PACK_AB R119, R43, R38 ;  /* 0x000000262b77723e */ /* 0x000fe200000010ff */
[----:B------:R-:W-:Y:S01]  /*66f0*/  FMUL R55, R78, R55 ;  /* 0x000000374e377220 */ /* 0x000fe20000400000 */
[----:B----4-:R-:W-:Y:S01]  /*6700*/  F2FP.BF16.F32.PACK_AB R124, R41, R40 ;  /* 0x00000028297c723e */ /* 0x010fe200000010ff */
[C---:B------:R-:W-:Y:S01]  /*6710*/  FFMA R48, R81.reuse, R83, R48 ;  /* 0x0000005351307223 */ /* 0x040fe20000000030 */
[C---:B------:R-:W-:Y:S01]  /*6720*/  FFMA R49, R81.reuse, R84, R49 ;  /* 0x0000005451317223 */ /* 0x040fe20000000031 */
[----:B------:R1:W-:Y:S01]  /*6730*/  STS.128 [R177+0x400], R116 ;  /* 0x00040074b1007388 */ /* 0x0003e20000000c00 */
[C---:B------:R-:W-:Y:S01]  /*6740*/  SHF.L.U32 R83, R138.reuse, 0x10, RZ ;  /* 0x000000108a537819 */ /* 0x040fe200000006ff */
[----:B------:R-:W-:Y:S01]  /*6750*/  FFMA R50, R81, R85, R50 ;  /* 0x0000005551327223 */ /* 0x000fe20000000032 */
[----:B------:R-:W-:Y:S01]  /*6760*/  SHF.L.U32 R85, R139, 0x10, RZ ;  /* 0x000000108b557819 */ /* 0x000fe200000006ff */
[----:B------:R-:W-:Y:S01]  /*6770*/  FFMA R55, R81, R82, R55 ;  /* 0x0000005251377223 */ /* 0x000fe20000000037 */
[----:B------:R-:W-:Y:S01]  /*6780*/  LOP3.LUT R82, R138, 0xffff0000, RZ, 0xc0, !PT ;  /* 0xffff00008a527812 */ /* 0x000fe200078ec0ff */
[C---:B------:R-:W-:Y:S01]  /*6790*/  FMUL R52, R78.reuse, R56 ;  /* 0x000000384e347220 */ /* 0x040fe20000400000 */
[----:B------:R-:W-:Y:S01]  /*67a0*/  LOP3.LUT R84, R139, 0xffff0000, RZ, 0xc0, !PT ;  /* 0xffff00008b547812 */ /* 0x000fe200078ec0ff */
[C---:B------:R-:W-:Y:S01]  /*67b0*/  FMUL R53, R78.reuse, R57 ;  /* 0x000000394e357220 */ /* 0x040fe20000400000 */
[C---:B------:R-:W-:Y:S01]  /*67c0*/  FMUL R54, R78.reuse, R58 ;  /* 0x0000003a4e367220 */ /* 0x040fe20000400000 */
[----:B------:R-:W-:Y:S01]  /*67d0*/  FMUL R59, R78, R59 ;  /* 0x0000003b4e3b7220 */ /* 0x000fe20000400000 */
[C---:B------:R-:W-:Y:S01]  /*67e0*/  FFMA R52, R81.reuse, R83, R52 ;  /* 0x0000005351347223 */ /* 0x040fe20000000034 */
[C---:B------:R-:W-:Y:S01]  /*67f0*/  FFMA R53, R81.reuse, R82, R53 ;  /* 0x0000005251357223 */ /* 0x040fe20000000035 */
[C---:B------:R-:W-:Y:S01]  /*6800*/  FFMA R54, R81.reuse, R85, R54 ;  /* 0x0000005551367223 */ /* 0x040fe20000000036 */
[----:B------:R-:W-:Y:S01]  /*6810*/  FFMA R59, R81, R84, R59 ;  /* 0x00000054513b7223 */ /* 0x000fe2000000003b */
[----:B------:R-:W-:Y:S01]  /*6820*/  SHF.L.U32 R82, R144, 0x10, RZ ;  /* 0x0000001090527819 */ /* 0x000fe200000006ff */
[----:B------:R-:W-:Y:S01]  /*6830*/  FMUL R56, R78, R60 ;  /* 0x0000003c4e387220 */ /* 0x000fe20000400000 */
[----:B------:R-:W-:Y:S01]  /*6840*/  LOP3.LUT R84, R144, 0xffff0000, RZ, 0xc0, !PT ;  /* 0xffff000090547812 */ /* 0x000fe200078ec0ff */
[C---:B------:R-:W-:Y:S01]  /*6850*/  FMUL R57, R78.reuse, R61 ;  /* 0x0000003d4e397220 */ /* 0x040fe20000400000 */
[----:B------:R-:W-:Y:S01]  /*6860*/  SHF.L.U32 R83, R145, 0x10, RZ ;  /* 0x0000001091537819 */ /* 0x000fe200000006ff */
[C---:B------:R-:W-:Y:S01]  /*6870*/  FMUL R58, R78.reuse, R62 ;  /* 0x0000003e4e3a7220 */ /* 0x040fe20000400000 */
[----:B------:R-:W-:Y:S01]  /*6880*/  F2FP.BF16.F32.PACK_AB R125, R47, R42 ;  /* 0x0000002a2f7d723e */ /* 0x000fe200000010ff */
[----:B------:R-:W-:Y:S01]  /*6890*/  FFMA R56, R81, R82, R56 ;  /* 0x0000005251387223 */ /* 0x000fe20000000038 */
[----:B------:R-:W-:Y:S01]  /*68a0*/  F2FP.BF16.F32.PACK_AB R126, R45, R44 ;  /* 0x0000002c2d7e723e */ /* 0x000fe200000010ff */
[----:B------:R-:W-:Y:S01]  /*68b0*/  FFMA R57, R81, R84, R57 ;  /* 0x0000005451397223 */ /* 0x000fe20000000039 */
[----:B------:R-:W-:Y:S01]  /*68c0*/  F2FP.BF16.F32.PACK_AB R127, R51, R46 ;  /* 0x0000002e337f723e */ /* 0x000fe200000010ff */
[----:B------:R-:W-:Y:S01]  /*68d0*/  FFMA R58, R81, R83, R58 ;  /* 0x00000053513a7223 */ /* 0x000fe2000000003a */
[----:B------:R-:W-:Y:S01]  /*68e0*/  LOP3.LUT R82, R145, 0xffff0000, RZ, 0xc0, !PT ;  /* 0xffff000091527812 */ /* 0x000fe200078ec0ff */
[----:B------:R-:W-:Y:S01]  /*68f0*/  FMUL R63, R78, R63 ;  /* 0x0000003f4e3f7220 */ /* 0x000fe20000400000 */
[----:B------:R-:W-:Y:S01]  /*6900*/  SHF.L.U32 R83, R146, 0x10, RZ ;  /* 0x0000001092537819 */ /* 0x000fe200000006ff */
[----:B------:R1:W-:Y:S01]  /*6910*/  STS.128 [R176+0x400], R124 ;  /* 0x0004007cb0007388 */ /* 0x0003e20000000c00 */
[----:B------:R-:W-:Y:S01]  /*6920*/  FMUL R60, R78, R64 ;  /* 0x000000404e3c7220 */ /* 0x000fe20000400000 */
[----:B------:R-:W-:Y:S01]  /*6930*/  LOP3.LUT R84, R146, 0xffff0000, RZ, 0xc0, !PT ;  /* 0xffff000092547812 */ /* 0x000fe200078ec0ff */
[C---:B------:R-:W-:Y:S01]  /*6940*/  FMUL R61, R78.reuse, R65 ;  /* 0x000000414e3d7220 */ /* 0x040fe20000400000 */
[----:B------:R-:W-:Y:S01]  /*6950*/  SHF.L.U32 R85, R147, 0x10, RZ ;  /* 0x0000001093557819 */ /* 0x000fe200000006ff */
[C---:B------:R-:W-:Y:S01]  /*6960*/  FMUL R62, R78.reuse, R66 ;  /* 0x000000424e3e7220 */ /* 0x040fe20000400000 */
[----:B------:R-:W-:Y:S01]  /*6970*/  FFMA R63, R81, R82, R63 ;  /* 0x00000052513f7223 */ /* 0x000fe2000000003f */
[----:B------:R-:W-:Y:S01]  /*6980*/  FMUL R67, R78, R67 ;  /* 0x000000434e437220 */ /* 0x000fe20000400000 */
[----:B------:R-:W-:Y:S01]  /*6990*/  F2FP.BF16.F32.PACK_AB R132, R49, R48 ;  /* 0x000000303184723e */ /* 0x000fe200000010ff */
[----:B------:R-:W-:Y:S01]  /*69a0*/  FFMA R60, R81, R83, R60 ;  /* 0x00000053513c7223 */ /* 0x000fe2000000003c */
[----:B------:R-:W-:Y:S01]  /*69b0*/  F2FP.BF16.F32.PACK_AB R133, R55, R50 ;  /* 0x000000323785723e */ /* 0x000fe200000010ff */
[----:B------:R-:W-:Y:S01]  /*69c0*/  FFMA R61, R81, R84, R61 ;  /* 0x00000054513d7223 */ /* 0x000fe2000000003d */
[----:B------:R-:W-:Y:S01]  /*69d0*/  F2FP.BF16.F32.PACK_AB R134, R53, R52 ;  /* 0x000000343586723e */ /* 0x000fe200000010ff */
[----:B------:R-:W-:Y:S01]  /*69e0*/  FFMA R62, R81, R85, R62 ;  /* 0x00000055513e7223 */ /* 0x000fe2000000003e */
[----:B------:R-:W-:Y:S01]  /*69f0*/  F2FP.BF16.F32.PACK_AB R135, R59, R54 ;  /* 0x000000363b87723e */ /* 0x000fe200000010ff */
[----:B------:R-:W-:Y:S01]  /*6a00*/  FFMA R67, R81, R86, R67 ;  /* 0x0000005651437223 */ /* 0x000fe20000000043 */
[----:B------:R-:W-:Y:S02]  /*6a10*/  F2FP.BF16.F32.PACK_AB R140, R57, R56 ;  /* 0x00000038398c723e */ /* 0x000fe400000010ff */
[----:B------:R-:W-:Y:S01]  /*6a20*/  F2FP.BF16.F32.PACK_AB R141, R63, R58 ;  /* 0x0000003a3f8d723e */ /* 0x000fe200000010ff */
[----:B------:R1:W-:Y:S01]  /*6a30*/  STS.128 [R175+0x400], R132 ;  /* 0x00040084af007388 */ /* 0x0003e20000000c00 */
[----:B------:R-:W-:Y:S02]  /*6a40*/  F2FP.BF16.F32.PACK_AB R142, R61, R60 ;  /* 0x0000003c3d8e723e */ /* 0x000fe400000010ff */
[----:B------:R-:W-:Y:S05]  /*6a50*/  F2FP.BF16.F32.PACK_AB R143, R67, R62 ;  /* 0x0000003e438f723e */ /* 0x000fea00000010ff */
[----:B------:R1:W-:Y:S01]  /*6a60*/  STS.128 [R174+0x400], R140 ;  /* 0x0004008cae007388 */ /* 0x0003e20000000c00 */
[----:B------:R-:W-:Y:S01]  /*6a70*/  @!PT LDS RZ, [RZ] ;  /* 0x00000000fffff984 */ /* 0x000fe20000000800 */
[----:B------:R-:W-:Y:S01]  /*6a80*/  @!PT LDS RZ, [RZ] ;  /* 0x00000000fffff984 */ /* 0x000fe20000000800 */
[----:B------:R-:W-:Y:S01]  /*6a90*/  @!PT LDS RZ, [RZ] ;  /* 0x00000000fffff984 */ /* 0x000fe20000000800 */
[----:B------:R-:W-:Y:S01]  /*6aa0*/  @!PT LDS RZ, [RZ] ;  /* 0x00000000fffff984 */ /* 0x000fe20000000800 */
[----:B------:R2:W-:Y:S07]  /*6ab0*/  MEMBAR.ALL.CTA ;  /* 0x0000000000007992 */ /* 0x0005ee0000008000 */
[----:B--2---:R-:W2:Y:S02]  /*6ac0*/  FENCE.VIEW.ASYNC.S ;  /* 0x00000000000073c6 */ /* 0x004ea40000000000 */
[----:B--2---:R-:W-:Y:S06]  /*6ad0*/  BAR.SYNC.DEFER_BLOCKING 0x1, 0x80 ;  /* 0x0042000000007b1d */ /* 0x004fec0000010000 */
[----:B------:R-:W-:Y:S05]  /*6ae0*/  @P0 BRA `(.L_x_96) ;  /* 0x0000000000280947 */ /* 0x000fea0003800000 */
[----:B------:R-:W-:Y:S02]  /*6af0*/  UIADD3 UR4, UPT, UPT, UR48, 0x400, URZ ;  /* 0x0000040030047890 */ /* 0x000fe4000fffe0ff */
[----:B------:R-:W-:Y:S01]  /*6b00*/  UIADD3 UR6, UP0, UPT, UR52, 0x680, URZ ;  /* 0x0000068034067890 */ /* 0x000fe2000ff1e0ff */
[----:B------:R-:W-:Y:S03]  /*6b10*/  UMOV UR43, UR36 ;  /* 0x00000024002b7c82 */ /* 0x000fe60008000000 */
[----:B------:R-:W-:Y:S01]  /*6b20*/  MOV R163, UR4 ;  /* 0x0000000400a37c02 */ /* 0x000fe20008000f00 */
[----:B------:R-:W-:Y:S03]  /*6b30*/  UIADD3.X UR7, UPT, UPT, URZ, UR53, URZ, UP0, !UPT ;  /* 0x00000035ff077290 */ /* 0x000fe600087fe4ff */
[----:B------:R-:W-:Y:S11]  /*6b40*/  R2UR UR40, R163 ;  /* 0x00000000a32872ca */ /* 0x000ff600000e0000 */
[----:B------:R-:W-:Y:S02]  /*6b50*/  @!UPT UIADD3 URZ, UPT, UPT, URZ, URZ, URZ ;  /* 0x000000fffffff290 */ /* 0x000fe4000fffe0ff */
[----:B------:R2:W-:Y:S01]  /*6b60*/  UTMASTG.3D [UR40], [UR6] ;  /* 0x00000028060073b5 */ /* 0x0005e20008010000 */
[----:B------:R0:W-:Y:S01]  /*6b70*/  UTMACMDFLUSH ;  /* 0x00000000000079b7 */ /* 0x0001e20000000000 */
[----:B--2---:R-:W-:Y:S04]  /*6b80*/  DEPBAR.LE SB0, 0x1 ;  /* 0x000080400000791a */ /* 0x004fe80000000000 */
.L_x_96:
[----:B------:R-:W-:Y:S05]  /*6b90*/  BSYNC.RECONVERGENT B0 ;  /* 0x0000000000007941 */ /* 0x000fea0003800200 */
.L_x_95:
[----:B------:R-:W-:Y:S01]  /*6ba0*/  BAR.SYNC.DEFER_BLOCKING 0x1, 0x80 ;  /* 0x0042000000007b1d */ /* 0x000fe20000010000 */
[----:B------:R-:W-:Y:S01]  /*6bb0*/  ISETP.NE.AND P1, PT, R179, RZ, PT ;  /* 0x000000ffb300720c */ /* 0x000fe20003f25270 */
[----:B------:R-:W-:Y:S01]  /*6bc0*/  UISETP.NE.AND UP0, UPT, UR49, URZ, UPT ;  /* 0x000000ff3100728c */ /* 0x000fe2000bf05270 */
[----:B------:R-:W-:Y:S11]  /*6bd0*/  LEA R3, R101, UR48, 0x3 ;  /* 0x0000003065037c11 */ /* 0x000ff6000f8e18ff */
[----:B------:R-:W-:Y:S01]  /*6be0*/  @P1 SHF.L.U32 R2, R167, 0x1f, RZ ;  /* 0x0000001fa7021819 */ /* 0x000fe200000006ff */
[----:B------:R-:W-:Y:S06]  /*6bf0*/  BRA.U !UP0, `(.L_x_97) ;  /* 0x0000000108247547 */ /* 0x000fec000b800000 */
[----:B------:R-:W-:Y:S01]  /*6c00*/  IMAD.U32 R5, RZ, RZ, UR51 ;  /* 0x00000033ff057e24 */ /* 0x000fe2000f8e00ff */
[----:B------:R-:W-:Y:S01]  /*6c10*/  MOV R0, UR37 ;  /* 0x0000002500007c02 */ /* 0x000fe20008000f00 */
[----:B------:R-:W-:Y:S03]  /*6c20*/  UIADD3 UR51, UPT, UPT, UR51, 0x1, URZ ;  /* 0x0000000133337890 */ /* 0x000fe6000fffe0ff */
[----:B------:R-:W-:Y:S01]  /*6c30*/  @P1 LEA R5, R5, UR48, 0x3 ;  /* 0x0000003005051c11 */ /* 0x000fe2000f8e18ff */
[----:B------:R-:W-:Y:S04]  /*6c40*/  UISETP.NE.AND UP0, UPT, UR51, 0x4, UPT ;  /* 0x000000043300788c */ /* 0x000fe8000bf05270 */
[----:B------:R-:W-:Y:S01]  /*6c50*/  @P1 VIADD R5, R5, 0x50 ;  /* 0x0000005005051836 */ /* 0x000fe20000000000 */
[----:B------:R-:W-:Y:S04]  /*6c60*/  USEL UR51, UR51, URZ, UP0 ;  /* 0x000000ff33337287 */ /* 0x000fe80008000000 */
[----:B------:R-:W-:Y:S04]  /*6c70*/  @P1 PRMT R0, R0, 0x654, R5 ;  /* 0x0000065400001816 */ /* 0x000fe80000000005 */
[----:B------:R2:W-:Y:S04]  /*6c80*/  @P1 SYNCS.ARRIVE.TRANS64.RED.A1T0 RZ, [R0+URZ], RZ ;  /* 0x000000ff00ff19a7 */ /* 0x0005e800081004ff */
.L_x_97:
[----:B------:R-:W4:Y:S01]  /*6c90*/  @P1 SYNCS.PHASECHK.TRANS64.TRYWAIT P0, [R3+URZ+0x30], R2 ;  /* 0x00003002030015a7 */ /* 0x000f2200080011ff */
[----:B------:R-:W-:Y:S01]  /*6ca0*/  BSSY B1, `(.L_x_98) ;  /* 0x000001f000017945 */ /* 0x000fe20003800000 */
[----:B----4-:R-:W-:Y:S03]  /*6cb0*/  @P1 SEL R103, RZ, 0x1, !P0 ;  /* 0x00000001ff671807 */ /* 0x010fe60004000000 */
[----:B------:R-:W-:Y:S05]  /*6cc0*/  @!P1 BRA `(.L_x_99) ;  /* 0x0000000000709947 */ /* 0x000fea0003800000 */
[----:B------:R-:W-:Y:S01]  /*6cd0*/  ISETP.NE.AND P1, PT, R109, RZ, PT ;  /* 0x000000ff6d00720c */ /* 0x000fe20003f25270 */
[----:B------:R-:W-:Y:S01]  /*6ce0*/  BSSY B0, `(.L_x_100) ;  /* 0x000000b000007945 */ /* 0x000fe20003800000 */
[----:B------:R-:W-:Y:S11]  /*6cf0*/  ISETP.NE.AND P0, PT, R103, RZ, PT ;  /* 0x000000ff6700720c */ /* 0x000ff60003f05270 */
[----:B------:R-:W-:Y:S05]  /*6d00*/  @P1 IMAD R4, R101, 0x4000, R182 ;  /* 0x0000400065041824 */ /* 0x000fea00078e02b6 */
[----:B------:R-:W-:Y:S04]  /*6d10*/  @P1 IADD3 R9, PT, PT, R4, UR48, RZ ;  /* 0x0000003004091c10 */ /* 0x000fe8000fffe0ff */
[----:B------:R-:W-:Y:S01]  /*6d20*/  @P1 IADD3 R7, PT, PT, R102, R9, RZ ;  /* 0x0000000966071210 */ /* 0x000fe20007ffe0ff */
[--C-:B------:R-:W-:Y:S02]  /*6d30*/  @P1 IMAD.IADD R5, R100, 0x1, R9.reuse ;  /* 0x0000000164051824 */ /* 0x100fe400078e0209 */
[----:B------:R-:W-:Y:S01]  /*6d40*/  @P1 IMAD.IADD R2, R108, 0x1, R9 ;  /* 0x000000016c021824 */ /* 0x000fe200078e0209 */
[----:B------:R-:W-:Y:S06]  /*6d50*/  @P0 BRA `(.L_x_101) ;  /* 0x00000000000c0947 */ /* 0x000fec0003800000 */
[----:B--2---:R-:W-:Y:S04]  /*6d60*/  SHF.L.U32 R0, R167, 0x1f, RZ ;  /* 0x0000001fa7007819 */ /* 0x004fe800000006ff */
[----:B------:R-:W2:Y:S02]  /*6d70*/  SYNCS.PHASECHK.TRANS64.TRYWAIT P0, [R3+URZ+0x30], R0 ;  /* 0x00003000030075a7 */ /* 0x000ea400080011ff */
[----:B--2---:R-:W-:Y:S05]  /*6d80*/  @!P0 BRA `(.L_x_102) ;  /* 0x0000004400f48947 */ /* 0x004fea0003800000 */
.L_x_101:
[----:B------:R-:W-:Y:S05]  /*6d90*/  BSYNC B0 ;  /* 0x0000000000007941 */ /* 0x000fea0003800000 */
.L_x_100:
[----:B------:R-:W-:Y:S01]  /*6da0*/  ISETP.NE.AND P0, PT, R109, RZ, PT ;  /* 0x000000ff6d00720c */ /* 0x000fe20003f05270 */
[----:B------:R-:W-:Y:S11]  /*6db0*/  VIADD R101, R101, 0x1 ;  /* 0x0000000165657836 */ /* 0x000ff60000000000 */
[----:B------:R-:W-:Y:S01]  /*6dc0*/  @!UPT UIADD3 URZ, UPT, UPT, URZ, URZ, URZ ;  /* 0x000000fffffff290 */ /* 0x000fe2000fffe0ff */
[----:B------:R4:W1:Y:S01]  /*6dd0*/  @P0 LDS.128 R88, [R4+UR48+0x400] ;  /* 0x0004003004580984 */ /* 0x0008620008000c00 */
[--C-:B--2---:R-:W-:Y:S01]  /*6de0*/  @P0 IMAD.IADD R3, R102, 0x1, R5.reuse ;  /* 0x0000000166030824 */ /* 0x104fe200078e0205 */
[C---:B------:R-:W-:Y:S01]  /*6df0*/  @P0 IADD3 R0, PT, PT, R108.reuse, R7, RZ ;  /* 0x000000076c000210 */ /* 0x040fe20007ffe0ff */
[C---:B------:R-:W-:Y:S01]  /*6e00*/  @P0 IMAD.IADD R6, R108.reuse, 0x1, R5 ;  /* 0x000000016c060824 */ /* 0x040fe200078e0205 */
[----:B------:R4:W2:Y:S02]  /*6e10*/  @P0 LDS.128 R96, [R2+0x400] ;  /* 0x0004000002600984 */ /* 0x0008a40000000c00 */
[----:B------:R-:W-:Y:S02]  /*6e20*/  @P0 IADD3 R8, PT, PT, R108, R3, RZ ;  /* 0x000000036c080210 */ /* 0x000fe40007ffe0ff */
[----:B------:R4:W1:Y:S04]  /*6e30*/  @P0 LDS.128 R104, [R7+0x400] ;  /* 0x0004000007680984 */ /* 0x0008680000000c00 */
[----:B------:R4:W1:Y:S04]  /*6e40*/  @P0 LDS.128 R112, [R0+0x400] ;  /* 0x0004000000700984 */ /* 0x0008680000000c00 */
[----:B------:R4:W1:Y:S04]  /*6e50*/  @P0 LDS.128 R120, [R5+0x400] ;  /* 0x0004000005780984 */ /* 0x0008680000000c00 */
[----:B------:R4:W1:Y:S04]  /*6e60*/  @P0 LDS.128 R128, [R6+0x400] ;  /* 0x0004000006800984 */ /* 0x0008680000000c00 */
[----:B------:R4:W1:Y:S04]  /*6e70*/  @P0 LDS.128 R136, [R3+0x400] ;  /* 0x0004000003880984 */ /* 0x0008680000000c00 */
[----:B------:R4:W1:Y:S02]  /*6e80*/  @P0 LDS.128 R144, [R8+0x400] ;  /* 0x0004000008900984 */ /* 0x0008640000000c00 */
.L_x_99:
[----:B------:R-:W-:Y:S05]  /*6e90*/  BSYNC B1 ;  /* 0x0000000000017941 */ /* 0x000fea0003800000 */
.L_x_98:
[----:B----4-:R-:W-:Y:S05]  /*6ea0*/  VIADD R3, R80, 0x40 ;  /* 0x0000004050037836 */ /* 0x010fea0000000000 */
[----:B------:R-:W-:Y:S04]  /*6eb0*/  SHF.R.U32.HI R3, RZ, 0x15, R3 ;  /* 0x00000015ff037819 */ /* 0x000fe80000011603 */
[----:B------:R-:W-:Y:S11]  /*6ec0*/  LOP3.LUT P0, RZ, R3, 0x3, R162, 0x48, !PT ;  /* 0x0000000303ff7812 */ /* 0x000ff600078048a2 */
[----:B------:R-:W-:Y:S02]  /*6ed0*/  @!UPT UIADD3 URZ, UPT, UPT, URZ, URZ, URZ ;  /* 0x000000fffffff290 */ /* 0x000fe4000fffe0ff */
        /* <DEDUP_REMOVED lines=17> */
.L_x_103:
[----:B------:R-:W-:Y:S01]  /*6ff0*/  ISETP.NE.AND P6, PT, R179, RZ, PT ;  /* 0x000000ffb300720c */ /* 0x000fe20003fc5270 */
[----:B------:R-:W-:Y:S05]  /*7000*/  WARPSYNC.ALL ;  /* 0x0000000000007948 */ /* 0x000fea0003800000 */
[----:B------:R-:W-:Y:S01]  /*7010*/  R2UR UR4, R80 ;  /* 0x00000000500472ca */ /* 0x000fe200000e0000 */
[----:B------:R-:W-:Y:S01]  /*7020*/  BSSY.RECONVERGENT B0, `(.L_x_104) ;  /* 0x0000103000007945 */ /* 0x000fe20003800200 */
[----:B--2---:R-:W-:Y:S02]  /*7030*/  MOV R0, UR51 ;  /* 0x0000003300007c02 */ /* 0x004fe40008000f00 */
[----:B------:R-:W-:Y:S02]  /*7040*/  MOV R85, UR37 ;  /* 0x0000002500557c02 */ /* 0x000fe40008000f00 */
[----:B-1----:R-:W-:Y:S02]  /*7050*/  SHF.L.U32 R82, R88, 0x10, RZ ;  /* 0x0000001058527819 */ /* 0x002fe400000006ff */
[----:B------:R-:W-:Y:S02]  /*7060*/  @P6 LEA R0, R0, UR48, 0x3 ;  /* 0x0000003000006c11 */ /* 0x000fe4000f8e18ff */
[----:B------:R-:W-:Y:S02]  /*7070*/  LOP3.LUT R83, R88, 0xffff0000, RZ, 0xc0, !PT ;  /* 0xffff000058537812 */ /* 0x000fe400078ec0ff */
[----:B------:R-:W-:Y:S01]  /*7080*/  @P6 IADD3 R0, PT, PT, R0, 0x50, RZ ;  /* 0x0000005000006810 */ /* 0x000fe20007ffe0ff */
[----:B------:R-:W1:Y:S01]  /*7090*/  LDTM.x64 R4, tmem[UR4+0x40] ;  /* 0x00004004000479ee */ /* 0x000e620008340000 */
[----:B------:R-:W-:Y:S02]  /*70a0*/  SHF.L.U32 R84, R89, 0x10, RZ ;  /* 0x0000001059547819 */ /* 0x000fe400000006ff */
[----:B------:R-:W-:Y:S02]  /*70b0*/  @P6 PRMT R85, R85, 0x654, R0 ;  /* 0x0000065455556816 */ /* 0x000fe40000000000 */
[----:B------:R-:W-:Y:S02]  /*70c0*/  LOP3.LUT R86, R89, 0xffff0000, RZ, 0xc0, !PT ;  /* 0xffff000059567812 */ /* 0x000fe400078ec0ff */
[----:B------:R-:W-:Y:S01]  /*70d0*/  ISETP.NE.AND P0, PT, R170, RZ, PT ;  /* 0x000000ffaa00720c */ /* 0x000fe20003f05270 */
[C---:B-1----:R-:W-:Y:S01]  /*70e0*/  FMUL R0, R78.reuse, R4 ;  /* 0x000000044e007220 */ /* 0x042fe20000400000 */
[C---:B------:R-:W-:Y:S01]  /*70f0*/  FMUL R2, R78.reuse, R5 ;  /* 0x000000054e027220 */ /* 0x040fe20000400000 */
[C---:B------:R-:W-:Y:S01]  /*7100*/  FMUL R3, R78.reuse, R6 ;  /* 0x000000064e037220 */ /* 0x040fe20000400000 */
[----:B------:R-:W-:Y:S01]  /*7110*/  FMUL R7, R78, R7 ;  /* 0x000000074e077220 */ /* 0x000fe20000400000 */
[C---:B------:R-:W-:Y:S01]  /*7120*/  FFMA R0, R81.reuse, R82, R0 ;  /* 0x0000005251007223 */ /* 0x040fe20000000000 */
[C---:B------:R-:W-:Y:S01]  /*7130*/  LOP3.LUT R82, R90.reuse, 0xffff0000, RZ, 0xc0, !PT ;  /* 0xffff00005a527812 */ /* 0x040fe200078ec0ff */
[C---:B------:R-:W-:Y:S01]  /*7140*/  FFMA R2, R81.reuse, R83, R2 ;  /* 0x0000005351027223 */ /* 0x040fe20000000002 */
[----:B------:R-:W-:Y:S01]  /*7150*/  SHF.L.U32 R83, R90, 0x10, RZ ;  /* 0x000000105a537819 */ /* 0x000fe200000006ff */
[C---:B------:R-:W-:Y:S01]  /*7160*/  FFMA R3, R81.reuse, R84, R3 ;  /* 0x0000005451037223 */ /* 0x040fe20000000003 */
[----:B------:R-:W-:Y:S01]  /*7170*/  FMUL R4, R78, R8 ;  /* 0x000000084e047220 */ /* 0x000fe20000400000 */
[----:B------:R-:W-:Y:S01]  /*7180*/  FFMA R7, R81, R86, R7 ;  /* 0x0000005651077223 */ /* 0x000fe20000000007 */
[----:B------:R-:W-:Y:S01]  /*7190*/  F2FP.BF16.F32.PACK_AB R92, R2, R0 ;  /* 0x00000000025c723e */ /* 0x000fe200000010ff */
[C---:B------:R-:W-:Y:S01]  /*71a0*/  FMUL R5, R78.reuse, R9 ;  /* 0x000000094e057220 */ /* 0x040fe20000400000 */
[----:B------:R-:W-:Y:S01]  /*71b0*/  LOP3.LUT R0, R91, 0xffff0000, RZ, 0xc0, !PT ;  /* 0xffff00005b007812 */ /* 0x000fe200078ec0ff */
[----:B------:R-:W-:Y:S01]  /*71c0*/  FFMA R4, R81, R83, R4 ;  /* 0x0000005351047223 */ /* 0x000fe20000000004 */
[----:B------:R-:W-:Y:S01]  /*71d0*/  SHF.L.U32 R83, R91, 0x10, RZ ;  /* 0x000000105b537819 */ /* 0x000fe200000006ff */
[----:B------:R-:W-:Y:S01]  /*71e0*/  FFMA R5, R81, R82, R5 ;  /* 0x0000005251057223 */ /* 0x000fe20000000005 */
[----:B------:R-:W-:Y:S01]  /*71f0*/  F2FP.BF16.F32.PACK_AB R93, R7, R3 ;  /* 0x00000003075d723e */ /* 0x000fe200000010ff */
[----:B------:R-:W-:Y:S01]  /*7200*/  FMUL R6, R78, R10 ;  /* 0x0000000a4e067220 */ /* 0x000fe20000400000 */
[----:B------:R-:W-:Y:S01]  /*7210*/  SHF.L.U32 R3, R96, 0x10, RZ ;  /* 0x0000001060037819 */ /* 0x000fe200000006ff */
[----:B------:R-:W-:Y:S01]  /*7220*/  FMUL R11, R78, R11 ;  /* 0x0000000b4e0b7220 */ /* 0x000fe20000400000 */
[----:B------:R-:W-:Y:S01]  /*7230*/  LOP3.LUT R2, R96, 0xffff0000, RZ, 0xc0, !PT ;  /* 0xffff000060027812 */ /* 0x000fe200078ec0ff */
[C---:B------:R-:W-:Y:S01]  /*7240*/  FMUL R8, R78.reuse, R12 ;  /* 0x0000000c4e087220 */ /* 0x040fe20000400000 */
[----:B------:R-:W-:Y:S01]  /*7250*/  LOP3.LUT R82, R107, 0xffff0000, RZ, 0xc0, !PT ;  /* 0xffff00006b527812 */ /* 0x000fe200078ec0ff */
[----:B------:R-:W-:Y:S01]  /*7260*/  FMUL R9, R78, R13 ;  /* 0x0000000d4e097220 */ /* 0x000fe20000400000 */
[----:B------:R-:W-:Y:S01]  /*7270*/  F2FP.BF16.F32.PACK_AB R94, R5, R4 ;  /* 0x00000004055e723e */ /* 0x000fe200000010ff */
[C---:B------:R-:W-:Y:S01]  /*7280*/  FFMA R6, R81.reuse, R83, R6 ;  /* 0x0000005351067223 */ /* 0x040fe20000000006 */
[----:B------:R-:W-:Y:S01]  /*7290*/  SHF.L.U32 R83, R104, 0x10, RZ ;  /* 0x0000001068537819 */ /* 0x000fe200000006ff */
[----:B------:R-:W-:Y:S01]  /*72a0*/  FFMA R11, R81, R0, R11 ;  /* 0x00000000510b7223 */ /* 0x000fe2000000000b */
[----:B------:R-:W-:Y:S01]  /*72b0*/  SHF.L.U32 R0, R97, 0x10, RZ ;  /* 0x0000001061007819 */ /* 0x000fe200000006ff */
[C---:B------:R-:W-:Y:S01]  /*72c0*/  FFMA R8, R81.reuse, R3, R8 ;  /* 0x0000000351087223 */ /* 0x040fe20000000008 */
[----:B------:R-:W-:Y:S01]  /*72d0*/  SHF.L.U32 R3, R98, 0x10, RZ ;  /* 0x0000001062037819 */ /* 0x000fe200000006ff */
[----:B------:R-:W-:Y:S01]  /*72e0*/  FFMA R9, R81, R2, R9 ;  /* 0x0000000251097223 */ /* 0x000fe20000000009 */
[----:B------:R-:W-:Y:S01]  /*72f0*/  LOP3.LUT R2, R97, 0xffff0000, RZ, 0xc0, !PT ;  /* 0xffff000061027812 */ /* 0x000fe200078ec0ff */
[C---:B------:R-:W-:Y:S01]  /*7300*/  FMUL R10, R78.reuse, R14 ;  /* 0x0000000e4e0a7220 */ /* 0x040fe20000400000 */
[----:B------:R-:W-:Y:S01]  /*7310*/  F2FP.BF16.F32.PACK_AB R95, R11, R6 ;  /* 0x000000060b5f723e */ /* 0x000fe200000010ff */
[C---:B------:R-:W-:Y:S01]  /*7320*/  FMUL R15, R78.reuse, R15 ;  /* 0x0000000f4e0f7220 */ /* 0x040fe20000400000 */
[----:B------:R-:W-:Y:S01]  /*7330*/  F2FP.BF16.F32.PACK_AB R116, R9, R8 ;  /* 0x000000080974723e */ /* 0x000fe200000010ff */
[----:B------:R-:W-:Y:S01]  /*7340*/  FMUL R12, R78, R16 ;  /* 0x000000104e0c7220 */ /* 0x000fe20000400000 */
[C---:B------:R-:W-:Y:S01]  /*7350*/  FFMA R10, R81.reuse, R0, R10 ;  /* 0x00000000510a7223 */ /* 0x040fe2000000000a */
[----:B------:R-:W-:Y:S01]  /*7360*/  LOP3.LUT R0, R98, 0xffff0000, RZ, 0xc0, !PT ;  /* 0xffff000062007812 */ /* 0x000fe200078ec0ff */
[----:B------:R-:W-:Y:S01]  /*7370*/  FFMA R15, R81, R2, R15 ;  /* 0x00000002510f7223 */ /* 0x000fe2000000000f */
        /* <DEDUP_REMOVED lines=9> */
[----:B------:R-:W-:Y:S01]  /*7410*/  FMUL R16, R78, R20 ;  /* 0x000000144e107220 */ /* 0x000fe20000400000 */
[----:B------:R-:W-:Y:S01]  /*7420*/  FFMA R14, R81, R3, R14 ;  /* 0x00000003510e7223 */ /* 0x000fe2000000000e */
[----:B------:R-:W-:Y:S01]  /*7430*/  SHF.L.U32 R3, R106, 0x10, RZ ;  /* 0x000000106a037819 */ /* 0x000fe200000006ff */
[C---:B------:R-:W-:Y:S01]  /*7440*/  FMUL R17, R78.reuse, R21 ;  /* 0x000000154e117220 */ /* 0x040fe20000400000 */
[----:B------:R-:W-:Y:S01]  /*7450*/  F2FP.BF16.F32.PACK_AB R118, R13, R12 ;  /* 0x0000000c0d76723e */ /* 0x000fe200000010ff */
[----:B------:R-:W-:Y:S01]  /*7460*/  FFMA R19, R81, R2, R19 ;  /* 0x0000000251137223 */ /* 0x000fe20000000013 */
[----:B------:R-:W-:Y:S01]  /*7470*/  SHF.L.U32 R2, R105, 0x10, RZ ;  /* 0x0000001069027819 */ /* 0x000fe200000006ff */
        /* <DEDUP_REMOVED lines=12> */
[C---:B------:R-:W-:Y:S01]  /*7540*/  FFMA R23, R81.reuse, R0, R23 ;  /* 0x0000000051177223 */ /* 0x040fe20000000017 */
[----:B------:R-:W-:Y:S01]  /*7550*/  SHF.L.U32 R0, R112, 0x10, RZ ;  /* 0x0000001070007819 */ /* 0x000fe200000006ff */
[C---:B------:R-:W-:Y:S01]  /*7560*/  FMUL R22, R78.reuse, R26 ;  /* 0x0000001a4e167220 */ /* 0x040fe20000400000 */
[----:B------:R-:W-:Y:S01]  /*7570*/  FMUL R27, R78, R27 ;  /* 0x0000001b4e1b7220 */ /* 0x000fe20000400000 */
        /* <DEDUP_REMOVED lines=9> */
[----:B------:R-:W-:Y:S01]  /*7610*/  LOP3.LUT R82, R115, 0xffff0000, RZ, 0xc0, !PT ;  /* 0xffff000073527812 */ /* 0x000fe200078ec0ff */
[----:B------:R-:W-:Y:S01]  /*7620*/  FFMA R24, R81, R0, R24 ;  /* 0x0000000051187223 */ /* 0x000fe20000000018 */
[----:B------:R-:W-:Y:S01]  /*7630*/  SHF.L.U32 R0, R113, 0x10, RZ ;  /* 0x0000001071007819 */ /* 0x000fe200000006ff */
[C---:B------:R-:W-:Y:S01]  /*7640*/  FMUL R25, R78.reuse, R29 ;  /* 0x0000001d4e197220 */ /* 0x040fe20000400000 */
[----:B------:R-:W-:Y:S01]  /*7650*/  F2FP.BF16.F32.PACK_AB R126, R21, R20 ;  /* 0x00000014157e723e */ /* 0x000fe200000010ff */
[----:B------:R-:W-:Y:S01]  /*7660*/  FMUL R26, R78, R30 ;  /* 0x0000001e4e1a7220 */ /* 0x000fe20000400000 */
[----:B------:R-:W-:Y:S01]  /*7670*/  F2FP.BF16.F32.PACK_AB R127, R27, R22 ;  /* 0x000000161b7f723e */ /* 0x000fe200000010ff */
        /* <DEDUP_REMOVED lines=38> */
[----:B------:R1:W-:Y:S01]  /*78e0*/  STS.128 [R182+UR48+0x4400], R92 ;  /* 0x0044005cb6007988 */ /* 0x0003e20008000c30 */
        /* <DEDUP_REMOVED lines=12> */
[----:B------:R2:W-:Y:S01]  /*79b0*/  STS.128 [R181+0x4400], R116 ;  /* 0x00440074b5007388 */ /* 0x0005e20000000c00 */
        /* <DEDUP_REMOVED lines=12> */
[----:B------:R4:W-:Y:S01]  /*7a80*/  STS.128 [R180+0x4400], R124 ;  /* 0x0044007cb4007388 */ /* 0x0009e20000000c00 */
[----:B------:R-:W-:Y:S01]  /*7a90*/  FMUL R51, R78, R51 ;  /* 0x000000334e337220 */ /* 0x000fe20000400000 */
[C---:B------:R-:W-:Y:S01]  /*7aa0*/  FFMA R44, R81.reuse, R3, R44 ;  /* 0x00000003512c7223 */ /* 0x040fe2000000002c */
[C---:B------:R-:W-:Y:S01]  /*7ab0*/  SHF.L.U32 R3, R136.reuse, 0x10, RZ ;  /* 0x0000001088037819 */ /* 0x040fe200000006ff */
[----:B------:R-:W-:Y:S01]  /*7ac0*/  FFMA R45, R81, R2, R45 ;  /* 0x00000002512d7223 */ /* 0x000fe2000000002d */
[----:B------:R-:W-:Y:S01]  /*7ad0*/  LOP3.LUT R2, R137, 0xffff0000, RZ, 0xc0, !PT ;  /* 0xffff000089027812 */ /* 0x000fe200078ec0ff */
        /* <DEDUP_REMOVED lines=8> */
[C---:B------:R-:W-:Y:S01]  /*7b60*/  FMUL R50, R78.reuse, R54 ;  /* 0x000000364e327220 */ /* 0x040fe20000400000 */
[----:B------:R-:W-:Y:S01]  /*7b70*/  F2FP.BF16.F32.PACK_AB R94, R37, R36 ;  /* 0x00000024255e723e */ /* 0x000fe200000010ff */
[----:B------:R1:W-:Y:S01]  /*7b80*/  STS.128 [R178+0x4400], R132 ;  /* 0x00440084b2007388 */ /* 0x0003e20000000c00 */
[----:B------:R-:W-:Y:S01]  /*7b90*/  F2FP.BF16.F32.PACK_AB R95, R43, R38 ;  /* 0x000000262b5f723e */ /* 0x000fe200000010ff */
[----:B------:R-:W-:Y:S01]  /*7ba0*/  FMUL R55, R78, R55 ;  /* 0x000000374e377220 */ /* 0x000fe20000400000 */
[----:B--2---:R-:W-:Y:S01]  /*7bb0*/  F2FP.BF16.F32.PACK_AB R116, R41, R40 ;  /* 0x000000282974723e */ /* 0x004fe200000010ff */
[----:B------:R-:W-:Y:S01]  /*7bc0*/  FFMA R48, R81, R3, R48 ;  /* 0x0000000351307223 */ /* 0x000fe20000000030 */
[----:B------:R-:W-:Y:S01]  /*7bd0*/  SHF.L.U32 R3, R139, 0x10, RZ ;  /* 0x000000108b037819 */ /* 0x000fe200000006ff */
[----:B------:R-:W-:Y:S01]  /*7be0*/  FFMA R49, R81, R0, R49 ;  /* 0x0000000051317223 */ /* 0x000fe20000000031 */
[C---:B------:R-:W-:Y:S01]  /*7bf0*/  SHF.L.U32 R0, R138.reuse, 0x10, RZ ;  /* 0x000000108a007819 */ /* 0x040fe200000006ff */
[----:B------:R2:W-:Y:S01]  /*7c00*/  STS.128 [R177+0x4400], R92 ;  /* 0x0044005cb1007388 */ /* 0x0005e20000000c00 */
[----:B------:R-:W-:Y:S01]  /*7c10*/  F2FP.BF16.F32.PACK_AB R117, R47, R42 ;  /* 0x0000002a2f75723e */ /* 0x000fe200000010ff */
[----:B------:R-:W-:Y:S01]  /*7c20*/  FFMA R50, R81, R83, R50 ;  /* 0x0000005351327223 */ /* 0x000fe20000000032 */
[----:B------:R-:W-:Y:S01]  /*7c30*/  SHF.L.U32 R83, R145, 0x10, RZ ;  /* 0x0000001091537819 */ /* 0x000fe200000006ff */
[----:B------:R-:W-:Y:S01]  /*7c40*/  FFMA R55, R81, R2, R55 ;  /* 0x0000000251377223 */ /* 0x000fe20000000037 */
[----:B------:R-:W-:Y:S01]  /*7c50*/  LOP3.LUT R2, R138, 0xffff0000, RZ, 0xc0, !PT ;  /* 0xffff00008a027812 */ /* 0x000fe200078ec0ff */
[C---:B------:R-:W-:Y:S01]  /*7c60*/  FMUL R52, R78.reuse, R56 ;  /* 0x000000384e347220 */ /* 0x040fe20000400000 */
[----:B------:R-:W-:Y:S01]  /*7c70*/  F2FP.BF16.F32.PACK_AB R118, R45, R44 ;  /* 0x0000002c2d76723e */ /* 0x000fe200000010ff */
[C---:B------:R-:W-:Y:S01]  /*7c80*/  FMUL R53, R78.reuse, R57 ;  /* 0x000000394e357220 */ /* 0x040fe20000400000 */
[C---:B------:R-:W-:Y:S01]  /*7c90*/  FMUL R54, R78.reuse, R58 ;  /* 0x0000003a4e367220 */ /* 0x040fe20000400000 */
[----:B------:R-:W-:Y:S01]  /*7ca0*/  FFMA R52, R81, R0, R52 ;  /* 0x0000000051347223 */ /* 0x000fe20000000034 */
[----:B------:R-:W-:Y:S01]  /*7cb0*/  LOP3.LUT R0, R139, 0xffff0000, RZ, 0xc0, !PT ;  /* 0xffff00008b007812 */ /* 0x000fe200078ec0ff */
[C---:B------:R-:W-:Y:S01]  /*7cc0*/  FFMA R53, R81.reuse, R2, R53 ;  /* 0x0000000251357223 */ /* 0x040fe20000000035 */
[----:B------:R-:W-:Y:S01]  /*7cd0*/  FFMA R54, R81, R3, R54 ;  /* 0x0000000351367223 */ /* 0x000fe20000000036 */
[----:B------:R-:W-:Y:S01]  /*7ce0*/  FMUL R59, R78, R59 ;  /* 0x0000003b4e3b7220 */ /* 0x000fe20000400000 */
[----:B------:R-:W-:Y:S01]  /*7cf0*/  SHF.L.U32 R3, R144, 0x10, RZ ;  /* 0x0000001090037819 */ /* 0x000fe200000006ff */
[----:B------:R-:W-:Y:S01]  /*7d00*/  FMUL R56, R78, R60 ;  /* 0x0000003c4e387220 */ /* 0x000fe20000400000 */
[----:B------:R-:W-:Y:S01]  /*7d10*/  LOP3.LUT R2, R144, 0xffff0000, RZ, 0xc0, !PT ;  /* 0xffff000090027812 */ /* 0x000fe200078ec0ff */
[C---:B------:R-:W-:Y:S01]  /*7d20*/  FMUL R57, R78.reuse, R61 ;  /* 0x0000003d4e397220 */ /* 0x040fe20000400000 */
[----:B------:R-:W-:Y:S01]  /*7d30*/  F2FP.BF16.F32.PACK_AB R119, R51, R46 ;  /* 0x0000002e3377723e */ /* 0x000fe200000010ff */
[C---:B------:R-:W-:Y:S01]  /*7d40*/  FMUL R58, R78.reuse, R62 ;  /* 0x0000003e4e3a7220 */ /* 0x040fe20000400000 */
[C---:B------:R-:W-:Y:S01]  /*7d50*/  FFMA R59, R81.reuse, R0, R59 ;  /* 0x00000000513b7223 */ /* 0x040fe2000000003b */
[----:B------:R-:W-:Y:S01]  /*7d60*/  FFMA R56, R81, R3, R56 ;  /* 0x0000000351387223 */ /* 0x000fe20000000038 */
[----:B------:R-:W-:Y:S01]  /*7d70*/  LOP3.LUT R0, R145, 0xffff0000, RZ, 0xc0, !PT ;  /* 0xffff000091007812 */ /* 0x000fe200078ec0ff */
[----:B------:R2:W-:Y:S01]  /*7d80*/  STS.128 [R176+0x4400], R116 ;  /* 0x00440074b0007388 */ /* 0x0005e20000000c00 */
[C---:B------:R-:W-:Y:S01]  /*7d90*/  FFMA R57, R81.reuse, R2, R57 ;  /* 0x0000000251397223 */ /* 0x040fe20000000039 */
[----:B------:R-:W-:Y:S01]  /*7da0*/  FMUL R63, R78, R63 ;  /* 0x0000003f4e3f7220 */ /* 0x000fe20000400000 */
[----:B------:R-:W-:Y:S01]  /*7db0*/  SHF.L.U32 R3, R146, 0x10, RZ ;  /* 0x0000001092037819 */ /* 0x000fe200000006ff */
[----:B------:R-:W-:Y:S01]  /*7dc0*/  FFMA R58, R81, R83, R58 ;  /* 0x00000053513a7223 */ /* 0x000fe2000000003a */
[----:B------:R-:W-:Y:S01]  /*7dd0*/  FMUL R60, R78, R64 ;  /* 0x000000404e3c7220 */ /* 0x000fe20000400000 */
[----:B------:R-:W-:Y:S01]  /*7de0*/  LOP3.LUT R2, R146, 0xffff0000, RZ, 0xc0, !PT ;  /* 0xffff000092027812 */ /* 0x000fe200078ec0ff */
[C---:B------:R-:W-:Y:S01]  /*7df0*/  FMUL R61, R78.reuse, R65 ;  /* 0x000000414e3d7220 */ /* 0x040fe20000400000 */
[----:B------:R-:W-:Y:S01]  /*7e00*/  SHF.L.U32 R83, R147, 0x10, RZ ;  /* 0x0000001093537819 */ /* 0x000fe200000006ff */
[C---:B------:R-:W-:Y:S01]  /*7e10*/  FMUL R62, R78.reuse, R66 ;  /* 0x000000424e3e7220 */ /* 0x040fe20000400000 */
[----:B------:R-:W-:Y:S01]  /*7e20*/  FFMA R63, R81, R0, R63 ;  /* 0x00000000513f7223 */ /* 0x000fe2000000003f */
[----:B------:R-:W-:Y:S01]  /*7e30*/  FMUL R67, R78, R67 ;  /* 0x000000434e437220 */ /* 0x000fe20000400000 */
[----:B----4-:R-:W-:Y:S01]  /*7e40*/  F2FP.BF16.F32.PACK_AB R124, R49, R48 ;  /* 0x00000030317c723e */ /* 0x010fe200000010ff */
[----:B------:R-:W-:Y:S01]  /*7e50*/  FFMA R60, R81, R3, R60 ;  /* 0x00000003513c7223 */ /* 0x000fe2000000003c */
[----:B------:R-:W-:Y:S01]  /*7e60*/  F2FP.BF16.F32.PACK_AB R125, R55, R50 ;  /* 0x00000032377d723e */ /* 0x000fe200000010ff */
[----:B------:R-:W-:Y:S01]  /*7e70*/  FFMA R61, R81, R2, R61 ;  /* 0x00000002513d7223 */ /* 0x000fe2000000003d */
[----:B------:R-:W-:Y:S01]  /*7e80*/  F2FP.BF16.F32.PACK_AB R126, R53, R52 ;  /* 0x00000034357e723e */ /* 0x000fe200000010ff */
[----:B------:R-:W-:Y:S01]  /*7e90*/  FFMA R62, R81, R83, R62 ;  /* 0x00000053513e7223 */ /* 0x000fe2000000003e */
[----:B------:R-:W-:Y:S01]  /*7ea0*/  F2FP.BF16.F32.PACK_AB R127, R59, R54 ;  /* 0x000000363b7f723e */ /* 0x000fe200000010ff */
[----:B------:R-:W-:Y:S01]  /*7eb0*/  FFMA R67, R81, R82, R67 ;  /* 0x0000005251437223 */ /* 0x000fe20000000043 */
[----:B-1----:R-:W-:Y:S02]  /*7ec0*/  F2FP.BF16.F32.PACK_AB R132, R57, R56 ;  /* 0x000000383984723e */ /* 0x002fe400000010ff */
[----:B------:R-:W-:Y:S01]  /*7ed0*/  F2FP.BF16.F32.PACK_AB R133, R63, R58 ;  /* 0x0000003a3f85723e */ /* 0x000fe200000010ff */
[----:B------:R2:W-:Y:S01]  /*7ee0*/  STS.128 [R175+0x4400], R124 ;  /* 0x0044007caf007388 */ /* 0x0005e20000000c00 */
[----:B------:R-:W-:Y:S02]  /*7ef0*/  F2FP.BF16.F32.PACK_AB R134, R61, R60 ;  /* 0x0000003c3d86723e */ /* 0x000fe400000010ff */
[----:B------:R-:W-:Y:S02]  /*7f00*/  F2FP.BF16.F32.PACK_AB R135, R67, R62 ;  /* 0x0000003e4387723e */ /* 0x000fe400000010ff */
[----:B------:R-:W-:Y:S02]  /*7f10*/  LEA R0, R101, UR48, 0x3 ;  /* 0x0000003065007c11 */ /* 0x000fe4000f8e18ff */
[----:B------:R-:W-:Y:S01]  /*7f20*/  @P6 SHF.L.U32 R3, R167, 0x1f, RZ ;  /* 0x0000001fa7036819 */ /* 0x000fe200000006ff */
[----:B------:R2:W-:Y:S01]  /*7f30*/  STS.128 [R174+0x4400], R132 ;  /* 0x00440084ae007388 */ /* 0x0005e20000000c00 */
[----:B------:R-:W-:Y:S01]  /*7f40*/  @!PT LDS RZ, [RZ] ;  /* 0x00000000fffff984 */ /* 0x000fe20000000800 */
[----:B------:R-:W-:Y:S01]  /*7f50*/  @!PT LDS RZ, [RZ] ;  /* 0x00000000fffff984 */ /* 0x000fe20000000800 */
[----:B------:R-:W-:Y:S01]  /*7f60*/  @!PT LDS RZ, [RZ] ;  /* 0x00000000fffff984 */ /* 0x000fe20000000800 */
[----:B------:R-:W-:Y:S01]  /*7f70*/  @!PT LDS RZ, [RZ] ;  /* 0x00000000fffff984 */ /* 0x000fe20000000800 */
[----:B------:R1:W-:Y:S07]  /*7f80*/  MEMBAR.ALL.CTA ;  /* 0x0000000000007992 */ /* 0x0003ee0000008000 */
[----:B-1----:R-:W1:Y:S02]  /*7f90*/  FENCE.VIEW.ASYNC.S ;  /* 0x00000000000073c6 */ /* 0x002e640000000000 */
[----:B-1----:R-:W-:Y:S06]  /*7fa0*/  BAR.SYNC.DEFER_BLOCKING 0x1, 0x80 ;  /* 0x0042000000007b1d */ /* 0x002fec0000010000 */
[----:B------:R-:W-:Y:S05]  /*7fb0*/  @P0 BRA `(.L_x_105) ;  /* 0x0000000000240947 */ /* 0x000fea0003800000 */
[----:B------:R-:W-:Y:S02]  /*7fc0*/  UIADD3 UR8, UP0, UPT, UR52, 0x680, URZ ;  /* 0x0000068034087890 */ /* 0x000fe4000ff1e0ff */
[----:B------:R-:W-:Y:S02]  /*7fd0*/  UIADD3 UR5, UPT, UPT, UR41, 0x40, URZ ;  /* 0x0000004029057890 */ /* 0x000fe4000fffe0ff */
[----:B------:R-:W-:Y:S02]  /*7fe0*/  UIADD3 UR4, UPT, UPT, UR48, 0x4400, URZ ;  /* 0x0000440030047890 */ /* 0x000fe4000fffe0ff */
[----:B------:R-:W-:Y:S01]  /*7ff0*/  UIADD3.X UR9, UPT, UPT, URZ, UR53, URZ, UP0, !UPT ;  /* 0x00000035ff097290 */ /* 0x000fe200087fe4ff */
[----:B------:R-:W-:Y:S01]  /*8000*/  UMOV UR6, UR42 ;  /* 0x0000002a00067c82 */ /* 0x000fe20008000000 */
[----:B------:R-:W-:Y:S07]  /*8010*/  UMOV UR7, UR36 ;  /* 0x0000002400077c82 */ /* 0x000fee0008000000 */
[----:B------:R1:W-:Y:S01]  /*8020*/  UTMASTG.3D [UR4], [UR8] ;  /* 0x00000004080073b5 */ /* 0x0003e20008010000 */
[----:B------:R0:W-:Y:S01]  /*8030*/  UTMACMDFLUSH ;  /* 0x00000000000079b7 */ /* 0x0001e20000000000 */
[----:B-1----:R-:W-:Y:S04]  /*8040*/  DEPBAR.LE SB0, 0x1 ;  /* 0x000080400000791a */ /* 0x002fe80000000000 */
.L_x_105:
[----:B------:R-:W-:Y:S05]  /*8050*/  BSYNC.RECONVERGENT B0 ;  /* 0x0000000000007941 */ /* 0x000fea0003800200 */
.L_x_104:
[----:B------:R-:W-:Y:S01]  /*8060*/  BAR.SYNC.DEFER_BLOCKING 0x1, 0x80 ;  /* 0x0042000000007b1d */ /* 0x000fe20000010000 */
[----:B------:R-:W-:Y:S04]  /*8070*/  UIADD3 UR40, UPT, UPT, UR51, 0x1, URZ ;  /* 0x0000000133287890 */ /* 0x000fe8000fffe0ff */
[----:B------:R-:W-:Y:S04]  /*8080*/  UISETP.NE.AND UP0, UPT, UR40, 0x4, UPT ;  /* 0x000000042800788c */ /* 0x000fe8000bf05270 */
[----:B------:R-:W-:Y:S01]  /*8090*/  USEL UR40, UR40, URZ, UP0 ;  /* 0x000000ff28287287 */ /* 0x000fe20008000000 */
[----:B------:R1:W-:Y:S01]  /*80a0*/  @P6 SYNCS.ARRIVE.TRANS64.RED.A1T0 RZ, [R85+URZ], RZ ;  /* 0x000000ff55ff69a7 */ /* 0x0003e200081004ff */
[----:B------:R-:W-:Y:S01]  /*80b0*/  BSSY B1, `(.L_x_106) ;  /* 0x0000020000017945 */ /* 0x000fe20003800000 */
[----:B------:R-:W4:Y:S02]  /*80c0*/  @P6 SYNCS.PHASECHK.TRANS64.TRYWAIT P0, [R0+URZ+0x30], R3 ;  /* 0x00003003000065a7 */ /* 0x000f2400080011ff */
[----:B----4-:R-:W-:Y:S01]  /*80d0*/  @P6 SEL R103, RZ, 0x1, !P0 ;  /* 0x00000001ff676807 */ /* 0x010fe20004000000 */
[----:B-1----:R-:W-:Y:S06]  /*80e0*/  @!P6 BRA `(.L_x_107) ;  /* 0x000000000070e947 */ /* 0x002fec0003800000 */
        /* <DEDUP_REMOVED lines=9> */
[----:B------:R-:W-:Y:S04]  /*8180*/  SHF.L.U32 R7, R167, 0x1f, RZ ;  /* 0x0000001fa7077819 */ /* 0x000fe800000006ff */
[----:B------:R-:W1:Y:S02]  /*8190*/  SYNCS.PHASECHK.TRANS64.TRYWAIT P0, [R0+URZ+0x30], R7 ;  /* 0x00003007000075a7 */ /* 0x000e6400080011ff */
[----:B-1----:R-:W-:Y:S05]  /*81a0*/  @!P0 BRA `(.L_x_110) ;  /* 0x0000003400008947 */ /* 0x002fea0003800000 */
.L_x_109:
[----:B------:R-:W-:Y:S05]  /*81b0*/  BSYNC B0 ;  /* 0x0000000000007941 */ /* 0x000fea0003800000 */
.L_x_108:
[----:B------:R-:W-:Y:S01]  /*81c0*/  ISETP.NE.AND P0, PT, R109, RZ, PT ;  /* 0x000000ff6d00720c */ /* 0x000fe20003f05270 */
[----:B------:R-:W-:Y:S11]  /*81d0*/  VIADD R101, R101, 0x1 ;  /* 0x0000000165657836 */ /* 0x000ff60000000000 */
[----:B------:R-:W-:Y:S01]  /*81e0*/  @!UPT UIADD3 URZ, UPT, UPT, URZ, URZ, URZ ;  /* 0x000000fffffff290 */ /* 0x000fe2000fffe0ff */
[----:B------:R4:W2:Y:S01]  /*81f0*/  @P0 LDS.128 R88, [R4+UR48+0x400] ;  /* 0x0004003004580984 */ /* 0x0008a20008000c00 */
[--C-:B-1----:R-:W-:Y:S01]  /*8200*/  @P0 IMAD.IADD R7, R102, 0x1, R3.reuse ;  /* 0x0000000166070824 */ /* 0x102fe200078e0203 */
[C---:B------:R-:W-:Y:S01]  /*8210*/  @P0 IADD3 R0, PT, PT, R108.reuse, R5, RZ ;  /* 0x000000056c000210 */ /* 0x040fe20007ffe0ff */
[C---:B------:R-:W-:Y:S01]  /*8220*/  @P0 IMAD.IADD R6, R108.reuse, 0x1, R3 ;  /* 0x000000016c060824 */ /* 0x040fe200078e0203 */
[----:B------:R4:W1:Y:S02]  /*8230*/  @P0 LDS.128 R96, [R2+0x400] ;  /* 0x0004000002600984 */ /* 0x0008640000000c00 */
[----:B------:R-:W-:Y:S02]  /*8240*/  @P0 IADD3 R8, PT, PT, R108, R7, RZ ;  /* 0x000000076c080210 */ /* 0x000fe40007ffe0ff */
[----:B------:R4:W1:Y:S04]  /*8250*/  @P0 LDS.128 R104, [R5+0x400] ;  /* 0x0004000005680984 */ /* 0x0008680000000c00 */
[----:B------:R4:W1:Y:S04]  /*8260*/  @P0 LDS.128 R112, [R0+0x400] ;  /* 0x0004000000700984 */ /* 0x0008680000000c00 */
[----:B------:R4:W1:Y:S04]  /*8270*/  @P0 LDS.128 R120, [R3+0x400] ;  /* 0x0004000003780984 */ /* 0x0008680000000c00 */
[----:B------:R4:W1:Y:S04]  /*8280*/  @P0 LDS.128 R128, [R6+0x400] ;  /* 0x0004000006800984 */ /* 0x0008680000000c00 */
[----:B------:R4:W1:Y:S04]  /*8290*/  @P0 LDS.128 R136, [R7+0x400] ;  /* 0x0004000007880984 */ /* 0x0008680000000c00 */
[----:B------:R4:W1:Y:S02]  /*82a0*/  @P0 LDS.128 R144, [R8+0x400] ;  /* 0x0004000008900984 */ /* 0x0008640000000c00 */
.L_x_107:
[----:B------:R-:W-:Y:S05]  /*82b0*/  BSYNC B1 ;  /* 0x0000000000017941 */ /* 0x000fea0003800000 */
.L_x_106:
        /* <DEDUP_REMOVED lines=21> */
.L_x_111:
[----:B------:R-:W-:Y:S01]  /*8410*/  ISETP.NE.AND P6, PT, R179, RZ, PT ;  /* 0x000000ffb300720c */ /* 0x000fe20003fc5270 */
[----:B------:R-:W-:Y:S05]  /*8420*/  WARPSYNC.ALL ;  /* 0x0000000000007948 */ /* 0x000fea0003800000 */
[----:B------:R-:W-:Y:S01]  /*8430*/  R2UR UR4, R80 ;  /* 0x00000000500472ca */ /* 0x000fe200000e0000 */
[----:B------:R-:W-:Y:S01]  /*8440*/  BSSY.RECONVERGENT B0, `(.L_x_112) ;  /* 0x0000103000007945 */ /* 0x000fe20003800200 */
[----:B------:R-:W-:Y:S02]  /*8450*/  MOV R3, UR40 ;  /* 0x0000002800037c02 */ /* 0x000fe40008000f00 */
[----:B------:R-:W-:Y:S02]  /*8460*/  MOV R84, UR37 ;  /* 0x0000002500547c02 */ /* 0x000fe40008000f00 */
[C---:B--2---:R-:W-:Y:S02]  /*8470*/  SHF.L.U32 R82, R88.reuse, 0x10, RZ ;  /* 0x0000001058527819 */ /* 0x044fe400000006ff */
[----:B------:R-:W-:Y:S02]  /*8480*/  @P6 LEA R3, R3, UR48, 0x3 ;  /* 0x0000003003036c11 */ /* 0x000fe4000f8e18ff */
[----:B------:R-:W-:Y:S02]  /*8490*/  LOP3.LUT R83, R88, 0xffff0000, RZ, 0xc0, !PT ;  /* 0xffff000058537812 */ /* 0x000fe400078ec0ff */
[----:B------:R-:W-:Y:S01]  /*84a0*/  @P6 IADD3 R3, PT, PT, R3, 0x50, RZ ;  /* 0x0000005003036810 */ /* 0x000fe20007ffe0ff */
[----:B------:R-:W2:Y:S01]  /*84b0*/  LDTM.x64 R4, tmem[UR4+0x80] ;  /* 0x00008004000479ee */ /* 0x000ea20008340000 */
[----:B------:R-:W-:Y:S02]  /*84c0*/  ISETP.NE.AND P0, PT, R170, RZ, PT ;  /* 0x000000ffaa00720c */ /* 0x000fe40003f05270 */
[----:B------:R-:W-:Y:S01]  /*84d0*/  @P6 PRMT R84, R84, 0x654, R3 ;  /* 0x0000065454546816 */ /* 0x000fe20000000003 */
[C---:B--2---:R-:W-:Y:S01]  /*84e0*/  FMUL R0, R78.reuse, R4 ;  /* 0x000000044e007220 */ /* 0x044fe20000400000 */
[C---:B------:R-:W-:Y:S01]  /*84f0*/  FMUL R3, R78.reuse, R6 ;  /* 0x000000064e037220 */ /* 0x040fe20000400000 */
        /* <DEDUP_REMOVED lines=38> */
[C---:B------:R-:W-:Y:S01]  /*8760*/  FFMA R0, R81.reuse, R82, R0 ;  /* 0x0000005251007223 */ /* 0x040fe20000000000 */
[----:B------:R-:W-:Y:S01]  /*8770*/  FFMA R2, R81, R83, R2 ;  /* 0x0000005351027223 */ /* 0x000fe20000000002 */
[C---:B------:R-:W-:Y:S01]  /*8780*/  FMUL R45, R78.reuse, R49 ;  /* 0x000000314e2d7220 */ /* 0x040fe20000400000 */
[C---:B------:R-:W-:Y:S01]  /*8790*/  FMUL R58, R78.reuse, R62 ;  /* 0x0000003e4e3a7220 */ /* 0x040fe20000400000 */
[C---:B------:R-:W-:Y:S01]  /*87a0*/  FMUL R60, R78.reuse, R64 ;  /* 0x000000404e3c7220 */ /* 0x040fe20000400000 */
[C---:B------:R-:W-:Y:S01]  /*87b0*/  SHF.L.U32 R64, R89.reuse, 0x10, RZ ;  /* 0x0000001059407819 */ /* 0x040fe200000006ff */
[----:B------:R-:W-:Y:S01]  /*87c0*/  FMUL R49, R78, R53 ;  /* 0x000000354e317220 */ /* 0x000fe20000400000 */
[----:B------:R-:W-:Y:S01]  /*87d0*/  F2FP.BF16.F32.PACK_AB R92, R2, R0 ;  /* 0x00000000025c723e */ /* 0x000fe200000010ff */
[C---:B------:R-:W-:Y:S01]  /*87e0*/  FMUL R62, R78.reuse, R66 ;  /* 0x000000424e3e7220 */ /* 0x040fe20000400000 */
[----:B------:R-:W-:Y:S01]  /*87f0*/  LOP3.LUT R66, R89, 0xffff0000, RZ, 0xc0, !PT ;  /* 0xffff000059427812 */ /* 0x000fe200078ec0ff */
[C---:B------:R-:W-:Y:S01]  /*8800*/  FMUL R53, R78.reuse, R57 ;  /* 0x000000394e357220 */ /* 0x040fe20000400000 */
[----:B------:R-:W-:Y:S01]  /*8810*/  LOP3.LUT R0, R91, 0xffff0000, RZ, 0xc0, !PT ;  /* 0xffff00005b007812 */ /* 0x000fe200078ec0ff */
[----:B------:R-:W-:Y:S01]  /*8820*/  FMUL R7, R78, R7 ;  /* 0x000000074e077220 */ /* 0x000fe20000400000 */
[----:B-1----:R-:W-:Y:S01]  /*8830*/  LOP3.LUT R2, R96, 0xffff0000, RZ, 0xc0, !PT ;  /* 0xffff000060027812 */ /* 0x002fe200078ec0ff */
[C---:B------:R-:W-:Y:S01]  /*8840*/  FMUL R57, R78.reuse, R61 ;  /* 0x0000003d4e397220 */ /* 0x040fe20000400000 */
[----:B------:R-:W-:Y:S01]  /*8850*/  FMUL R61, R78, R65 ;  /* 0x000000414e3d7220 */ /* 0x000fe20000400000 */
[C---:B------:R-:W-:Y:S01]  /*8860*/  SHF.L.U32 R65, R90.reuse, 0x10, RZ ;  /* 0x000000105a417819 */ /* 0x040fe200000006ff */
[C---:B------:R-:W-:Y:S01]  /*8870*/  FFMA R3, R81.reuse, R64, R3 ;  /* 0x0000004051037223 */ /* 0x040fe20000000003 */
[----:B------:R-:W-:Y:S01]  /*8880*/  LOP3.LUT R64, R90, 0xffff0000, RZ, 0xc0, !PT ;  /* 0xffff00005a407812 */ /* 0x000fe200078ec0ff */
[C---:B------:R-:W-:Y:S01]  /*8890*/  FFMA R7, R81.reuse, R66, R7 ;  /* 0x0000004251077223 */ /* 0x040fe20000000007 */
[C---:B------:R-:W-:Y:S01]  /*88a0*/  FMUL R11, R78.reuse, R11 ;  /* 0x0000000b4e0b7220 */ /* 0x040fe20000400000 */
[----:B------:R-:W-:Y:S01]  /*88b0*/  FFMA R4, R81, R65, R4 ;  /* 0x0000004151047223 */ /* 0x000fe20000000004 */
[----:B------:R-:W-:Y:S01]  /*88c0*/  SHF.L.U32 R65, R91, 0x10, RZ ;  /* 0x000000105b417819 */ /* 0x000fe200000006ff */
[----:B------:R-:W-:Y:S01]  /*88d0*/  FFMA R5, R81, R64, R5 ;  /* 0x0000004051057223 */ /* 0x000fe20000000005 */
[----:B------:R-:W-:Y:S01]  /*88e0*/  F2FP.BF16.F32.PACK_AB R93, R7, R3 ;  /* 0x00000003075d723e */ /* 0x000fe200000010ff */
[----:B------:R-:W-:Y:S01]  /*88f0*/  FMUL R15, R78, R15 ;  /* 0x0000000f4e0f7220 */ /* 0x000fe20000400000 */
[----:B------:R-:W-:Y:S01]  /*8900*/  SHF.L.U32 R3, R96, 0x10, RZ ;  /* 0x0000001060037819 */ /* 0x000fe200000006ff */
[----:B------:R-:W-:Y:S01]  /*8910*/  FFMA R6, R81, R65, R6 ;  /* 0x0000004151067223 */ /* 0x000fe20000000006 */
[----:B------:R-:W-:Y:S01]  /*8920*/  F2FP.BF16.F32.PACK_AB R94, R5, R4 ;  /* 0x00000004055e723e */ /* 0x000fe200000010ff */
[----:B------:R-:W-:Y:S01]  /*8930*/  FFMA R11, R81, R0, R11 ;  /* 0x00000000510b7223 */ /* 0x000fe2000000000b */
[----:B------:R-:W-:Y:S01]  /*8940*/  SHF.L.U32 R0, R97, 0x10, RZ ;  /* 0x0000001061007819 */ /* 0x000fe200000006ff */
[C---:B------:R-:W-:Y:S01]  /*8950*/  FFMA R8, R81.reuse, R3, R8 ;  /* 0x0000000351087223 */ /* 0x040fe20000000008 */
[C---:B------:R-:W-:Y:S01]  /*8960*/  SHF.L.U32 R3, R98.reuse, 0x10, RZ ;  /* 0x0000001062037819 */ /* 0x040fe200000006ff */
[----:B------:R-:W-:Y:S01]  /*8970*/  FFMA R9, R81, R2, R9 ;  /* 0x0000000251097223 */ /* 0x000fe20000000009 */
[----:B------:R-:W-:Y:S01]  /*8980*/  LOP3.LUT R2, R97, 0xffff0000, RZ, 0xc0, !PT ;  /* 0xffff000061027812 */ /* 0x000fe200078ec0ff */
[C---:B------:R-:W-:Y:S01]  /*8990*/  FFMA R10, R81.reuse, R0, R10 ;  /* 0x00000000510a7223 */ /* 0x040fe2000000000a */
[----:B------:R-:W-:Y:S01]  /*89a0*/  LOP3.LUT R0, R98, 0xffff0000, RZ, 0xc0, !PT ;  /* 0xffff000062007812 */ /* 0x000fe200078ec0ff */
[----:B------:R-:W-:Y:S01]  /*89b0*/  FMUL R19, R78, R19 ;  /* 0x000000134e137220 */ /* 0x000fe20000400000 */
[C---:B------:R-:W-:Y:S01]  /*89c0*/  SHF.L.U32 R5, R104.reuse, 0x10, RZ ;  /* 0x0000001068057819 */ /* 0x040fe200000006ff */
[----:B------:R-:W-:Y:S01]  /*89d0*/  FFMA R15, R81, R2, R15 ;  /* 0x00000002510f7223 */ /* 0x000fe2000000000f */
[----:B------:R-:W-:Y:S01]  /*89e0*/  LOP3.LUT R2, R99, 0xffff0000, RZ, 0xc0, !PT ;  /* 0xffff000063027812 */ /* 0x000fe200078ec0ff */
[----:B------:R-:W-:Y:S01]  /*89f0*/  FFMA R12, R81, R3, R12 ;  /* 0x00000003510c7223 */ /* 0x000fe2000000000c */
[----:B------:R-:W-:Y:S01]  /*8a00*/  SHF.L.U32 R3, R99, 0x10, RZ ;  /* 0x0000001063037819 */ /* 0x000fe200000006ff */
[----:B------:R-:W-:Y:S01]  /*8a10*/  FFMA R13, R81, R0, R13 ;  /* 0x00000000510d7223 */ /* 0x000fe2000000000d */
[----:B------:R-:W-:Y:S01]  /*8a20*/  LOP3.LUT R0, R104, 0xffff0000, RZ, 0xc0, !PT ;  /* 0xffff000068007812 */ /* 0x000fe200078ec0ff */
[----:B------:R-:W-:Y:S01]  /*8a30*/  FMUL R23, R78, R23 ;  /* 0x000000174e177220 */ /* 0x000fe20000400000 */
[----:B------:R-:W-:Y:S01]  /*8a40*/  LOP3.LUT R4, R107, 0xffff0000, RZ, 0xc0, !PT ;  /* 0xffff00006b047812 */ /* 0x000fe200078ec0ff */
[C---:B------:R-:W-:Y:S01]  /*8a50*/  FFMA R14, R81.reuse, R3, R14 ;  /* 0x00000003510e7223 */ /* 0x040fe2000000000e */
[C---:B------:R-:W-:Y:S01]  /*8a60*/  SHF.L.U32 R3, R106.reuse, 0x10, RZ ;  /* 0x000000106a037819 */ /* 0x040fe200000006ff */
[----:B------:R-:W-:Y:S01]  /*8a70*/  FFMA R19, R81, R2, R19 ;  /* 0x0000000251137223 */ /* 0x000fe20000000013 */
[----:B------:R-:W-:Y:S01]  /*8a80*/  SHF.L.U32 R2, R105, 0x10, RZ ;  /* 0x0000001069027819 */ /* 0x000fe200000006ff */
[----:B------:R-:W-:Y:S01]  /*8a90*/  FFMA R16, R81, R5, R16 ;  /* 0x0000000551107223 */ /* 0x000fe20000000010 */
[----:B------:R-:W-:Y:S01]  /*8aa0*/  SHF.L.U32 R5, R107, 0x10, RZ ;  /* 0x000000106b057819 */ /* 0x000fe200000006ff */
[----:B------:R-:W-:Y:S01]  /*8ab0*/  FFMA R17, R81, R0, R17 ;  /* 0x0000000051117223 */ /* 0x000fe20000000011 */
[----:B------:R-:W-:Y:S01]  /*8ac0*/  LOP3.LUT R0, R105, 0xffff0000, RZ, 0xc0, !PT ;  /* 0xffff000069007812 */ /* 0x000fe200078ec0ff */
[----:B------:R-:W-:Y:S01]  /*8ad0*/  FFMA R18, R81, R2, R18 ;  /* 0x0000000251127223 */ /* 0x000fe20000000012 */
[----:B------:R-:W-:Y:S01]  /*8ae0*/  LOP3.LUT R2, R106, 0xffff0000, RZ, 0xc0, !PT ;  /* 0xffff00006a027812 */ /* 0x000fe200078ec0ff */
[----:B------:R-:W-:Y:S01]  /*8af0*/  FMUL R27, R78, R27 ;  /* 0x0000001b4e1b7220 */ /* 0x000fe20000400000 */
[----:B------:R-:W-:Y:S01]  /*8b00*/  F2FP.BF16.F32.PACK_AB R95, R11, R6 ;  /* 0x000000060b5f723e */ /* 0x000fe200000010ff */
[C---:B------:R-:W-:Y:S01]  /*8b10*/  FFMA R23, R81.reuse, R0, R23 ;  /* 0x0000000051177223 */ /* 0x040fe20000000017 */
[----:B------:R-:W-:Y:S01]  /*8b20*/  SHF.L.U32 R0, R112, 0x10, RZ ;  /* 0x0000001070007819 */ /* 0x000fe200000006ff */
[C---:B------:R-:W-:Y:S01]  /*8b30*/  FFMA R20, R81.reuse, R3, R20 ;  /* 0x0000000351147223 */ /* 0x040fe20000000014 */
[----:B------:R-:W-:Y:S01]  /*8b40*/  SHF.L.U32 R3, R114, 0x10, RZ ;  /* 0x0000001072037819 */ /* 0x000fe200000006ff */
        /* <DEDUP_REMOVED lines=8> */
[----:B------:R-:W-:Y:S01]  /*8bd0*/  FFMA R25, R81, R2, R25 ;  /* 0x0000000251197223 */ /* 0x000fe20000000019 */
[----:B------:R-:W-:Y:S01]  /*8be0*/  LOP3.LUT R2, R114, 0xffff0000, RZ, 0xc0, !PT ;  /* 0xffff000072027812 */ /* 0x000fe200078ec0ff */
[C---:B------:R-:W-:Y:S01]  /*8bf0*/  FMUL R31, R78.reuse, R31 ;  /* 0x0000001f4e1f7220 */ /* 0x040fe20000400000 */
[----:B------:R-:W-:Y:S01]  /*8c00*/  F2FP.BF16.F32.PACK_AB R8, R9, R8 ;  /* 0x000000080908723e */ /* 0x000fe200000010ff */
[----:B------:R-:W-:Y:S01]  /*8c10*/  FFMA R26, R81, R0, R26 ;  /* 0x00000000511a7223 */ /* 0x000fe2000000001a */
[----:B------:R-:W-:Y:S01]  /*8c20*/  LOP3.LUT R0, R113, 0xffff0000, RZ, 0xc0, !PT ;  /* 0xffff000071007812 */ /* 0x000fe200078ec0ff */
[C---:B------:R-:W-:Y:S01]  /*8c30*/  FMUL R35, R78.reuse, R35 ;  /* 0x000000234e237220 */ /* 0x040fe20000400000 */
[----:B------:R-:W-:Y:S01]  /*8c40*/  F2FP.BF16.F32.PACK_AB R9, R15, R10 ;  /* 0x0000000a0f09723e */ /* 0x000fe200000010ff */
[----:B------:R-:W-:Y:S01]  /*8c50*/  FMUL R39, R78, R39 ;  /* 0x000000274e277220 */ /* 0x000fe20000400000 */
[----:B------:R-:W-:Y:S01]  /*8c60*/  F2FP.BF16.F32.PACK_AB R10, R13, R12 ;  /* 0x0000000c0d0a723e */ /* 0x000fe200000010ff */
[C---:B------:R-:W-:Y:S01]  /*8c70*/  FFMA R31, R81.reuse, R0, R31 ;  /* 0x00000000511f7223 */ /* 0x040fe2000000001f */
[C---:B------:R-:W-:Y:S01]  /*8c80*/  SHF.L.U32 R0, R120.reuse, 0x10, RZ ;  /* 0x0000001078007819 */ /* 0x040fe200000006ff */
[----:B------:R-:W-:Y:S01]  /*8c90*/  FFMA R28, R81, R3, R28 ;  /* 0x00000003511c7223 */ /* 0x000fe2000000001c */
[----:B------:R-:W-:Y:S01]  /*8ca0*/  SHF.L.U32 R3, R121, 0x10, RZ ;  /* 0x0000001079037819 */ /* 0x000fe200000006ff */
        /* <DEDUP_REMOVED lines=8> */
[----:B------:R-:W-:Y:S01]  /*8d30*/  FFMA R33, R81, R2, R33 ;  /* 0x0000000251217223 */ /* 0x000fe20000000021 */
[----:B------:R-:W-:Y:S01]  /*8d40*/  LOP3.LUT R2, R123, 0xffff0000, RZ, 0xc0, !PT ;  /* 0xffff00007b027812 */ /* 0x000fe200078ec0ff */
[C---:B------:R-:W-:Y:S01]  /*8d50*/  FFMA R34, R81.reuse, R3, R34 ;  /* 0x0000000351227223 */ /* 0x040fe20000000022 */
[C---:B------:R-:W-:Y:S01]  /*8d60*/  SHF.L.U32 R3, R122.reuse, 0x10, RZ ;  /* 0x000000107a037819 */ /* 0x040fe200000006ff */
[----:B------:R-:W-:Y:S01]  /*8d70*/  FFMA R39, R81, R0, R39 ;  /* 0x0000000051277223 */ /* 0x000fe20000000027 */
[----:B------:R-:W-:Y:S01]  /*8d80*/  LOP3.LUT R0, R122, 0xffff0000, RZ, 0xc0, !PT ;  /* 0xffff00007a007812 */ /* 0x000fe200078ec0ff */
[----:B------:R-:W-:Y:S01]  /*8d90*/  FMUL R43, R78, R43 ;  /* 0x0000002b4e2b7220 */ /* 0x000fe20000400000 */
[----:B------:R-:W-:Y:S01]  /*8da0*/  F2FP.BF16.F32.PACK_AB R16, R17, R16 ;  /* 0x000000101110723e */ /* 0x000fe200000010ff */
[----:B------:R-:W-:Y:S01]  /*8db0*/  FFMA R36, R81, R3, R36 ;  /* 0x0000000351247223 */ /* 0x000fe20000000024 */
[----:B------:R-:W-:Y:S01]  /*8dc0*/  SHF.L.U32 R3, R129, 0x10, RZ ;  /* 0x0000001081037819 */ /* 0x000fe200000006ff */
[C---:B------:R-:W-:Y:S01]  /*8dd0*/  FFMA R37, R81.reuse, R0, R37 ;  /* 0x0000000051257223 */ /* 0x040fe20000000025 */
[C---:B------:R-:W-:Y:S01]  /*8de0*/  SHF.L.U32 R0, R128.reuse, 0x10, RZ ;  /* 0x0000001080007819 */ /* 0x040fe200000006ff */
[----:B------:R-:W-:Y:S01]  /*8df0*/  FFMA R38, R81, R5, R38 ;  /* 0x0000000551267223 */ /* 0x000fe20000000026 */
[----:B------:R-:W-:Y:S01]  /*8e00*/  F2FP.BF16.F32.PACK_AB R17, R23, R18 ;  /* 0x000000121711723e */ /* 0x000fe200000010ff */
[----:B------:R1:W-:Y:S01]  /*8e10*/  STS.128 [R182+UR48+0x8400], R92 ;  /* 0x0084005cb6007988 */ /* 0x0003e20008000c30 */
[----:B------:R-:W-:Y:S01]  /*8e20*/  SHF.L.U32 R5, R131, 0x10, RZ ;  /* 0x0000001083057819 */ /* 0x000fe200000006ff */
[C---:B------:R-:W-:Y:S01]  /*8e30*/  FFMA R43, R81.reuse, R2, R43 ;  /* 0x00000002512b7223 */ /* 0x040fe2000000002b */
[----:B------:R-:W-:Y:S01]  /*8e40*/  LOP3.LUT R2, R128, 0xffff0000, RZ, 0xc0, !PT ;  /* 0xffff000080027812 */ /* 0x000fe200078ec0ff */
[----:B------:R-:W-:Y:S01]  /*8e50*/  FFMA R40, R81, R0, R40 ;  /* 0x0000000051287223 */ /* 0x000fe20000000028 */
[----:B------:R-:W-:Y:S01]  /*8e60*/  LOP3.LUT R0, R129, 0xffff0000, RZ, 0xc0, !PT ;  /* 0xffff000081007812 */ /* 0x000fe200078ec0ff */
[----:B------:R-:W-:Y:S01]  /*8e70*/  FMUL R47, R78, R47 ;  /* 0x0000002f4e2f7220 */ /* 0x000fe20000400000 */
[----:B------:R-:W-:Y:S01]  /*8e80*/  F2FP.BF16.F32.PACK_AB R18, R21, R20 ;  /* 0x000000141512723e */ /* 0x000fe200000010ff */
[C---:B------:R-:W-:Y:S01]  /*8e90*/  FFMA R41, R81.reuse, R2, R41 ;  /* 0x0000000251297223 */ /* 0x040fe20000000029 */
[C---:B------:R-:W-:Y:S01]  /*8ea0*/  LOP3.LUT R2, R130.reuse, 0xffff0000, RZ, 0xc0, !PT ;  /* 0xffff000082027812 */ /* 0x040fe200078ec0ff */
[----:B------:R-:W-:Y:S01]  /*8eb0*/  FFMA R42, R81, R3, R42 ;  /* 0x00000003512a7223 */ /* 0x000fe2000000002a */
[----:B------:R-:W-:Y:S01]  /*8ec0*/  SHF.L.U32 R3, R130, 0x10, RZ ;  /* 0x0000001082037819 */ /* 0x000fe200000006ff */
[----:B------:R1:W-:Y:S01]  /*8ed0*/  STS.128 [R181+0x8400], R8 ;  /* 0x00840008b5007388 */ /* 0x0003e20000000c00 */
[----:B------:R-:W-:Y:S01]  /*8ee0*/  F2FP.BF16.F32.PACK_AB R19, R27, R22 ;  /* 0x000000161b13723e */ /* 0x000fe200000010ff */
[----:B------:R-:W-:Y:S01]  /*8ef0*/  FFMA R47, R81, R0, R47 ;  /* 0x00000000512f7223 */ /* 0x000fe2000000002f */
[----:B------:R-:W-:Y:S01]  /*8f00*/  LOP3.LUT R0, R131, 0xffff0000, RZ, 0xc0, !PT ;  /* 0xffff000083007812 */ /* 0x000fe200078ec0ff */
[----:B------:R-:W-:Y:S01]  /*8f10*/  FMUL R51, R78, R51 ;  /* 0x000000334e337220 */ /* 0x000fe20000400000 */
[----:B------:R-:W-:Y:S01]  /*8f20*/  F2FP.BF16.F32.PACK_AB R24, R25, R24 ;  /* 0x000000181918723e */ /* 0x000fe200000010ff */
[C---:B------:R-:W-:Y:S01]  /*8f30*/  FFMA R44, R81.reuse, R3, R44 ;  /* 0x00000003512c7223 */ /* 0x040fe2000000002c */
[C---:B------:R-:W-:Y:S01]  /*8f40*/  SHF.L.U32 R3, R136.reuse, 0x10, RZ ;  /* 0x0000001088037819 */ /* 0x040fe200000006ff */
[----:B------:R-:W-:Y:S01]  /*8f50*/  FFMA R45, R81, R2, R45 ;  /* 0x00000002512d7223 */ /* 0x000fe2000000002d */
[----:B------:R-:W-:Y:S01]  /*8f60*/  F2FP.BF16.F32.PACK_AB R25, R31, R26 ;  /* 0x0000001a1f19723e */ /* 0x000fe200000010ff */
[----:B------:R-:W-:Y:S01]  /*8f70*/  FFMA R46, R81, R5, R46 ;  /* 0x00000005512e7223 */ /* 0x000fe2000000002e */
[----:B------:R-:W-:Y:S01]  /*8f80*/  SHF.L.U32 R5, R137, 0x10, RZ ;  /* 0x0000001089057819 */ /* 0x000fe200000006ff */
[----:B------:R1:W-:Y:S01]  /*8f90*/  STS.128 [R180+0x8400], R16 ;  /* 0x00840010b4007388 */ /* 0x0003e20000000c00 */
[----:B------:R-:W-:Y:S01]  /*8fa0*/  F2FP.BF16.F32.PACK_AB R26, R29, R28 ;  /* 0x0000001c1d1a723e */ /* 0x000fe200000010ff */
[C---:B------:R-:W-:Y:S01]  /*8fb0*/  FFMA R51, R81.reuse, R0, R51 ;  /* 0x0000000051337223 */ /* 0x040fe20000000033 */
[----:B------:R-:W-:Y:S01]  /*8fc0*/  LOP3.LUT R0, R136, 0xffff0000, RZ, 0xc0, !PT ;  /* 0xffff000088007812 */ /* 0x000fe200078ec0ff */
[----:B------:R-:W-:Y:S01]  /*8fd0*/  FFMA R48, R81, R3, R48 ;  /* 0x0000000351307223 */ /* 0x000fe20000000030 */
[----:B------:R-:W-:Y:S01]  /*8fe0*/  F2FP.BF16.F32.PACK_AB R27, R35, R30 ;  /* 0x0000001e231b723e */ /* 0x000fe200000010ff */
[----:B------:R-:W-:Y:S01]  /*8ff0*/  FMUL R55, R78, R55 ;  /* 0x000000374e377220 */ /* 0x000fe20000400000 */
[----:B------:R-:W-:Y:S01]  /*9000*/  LOP3.LUT R2, R137, 0xffff0000, RZ, 0xc0, !PT ;  /* 0xffff000089027812 */ /* 0x000fe200078ec0ff */
[C---:B------:R-:W-:Y:S01]  /*9010*/  FFMA R49, R81.reuse, R0, R49 ;  /* 0x0000000051317223 */ /* 0x040fe20000000031 */
[C---:B------:R-:W-:Y:S01]  /*9020*/  SHF.L.U32 R0, R138.reuse, 0x10, RZ ;  /* 0x000000108a007819 */ /* 0x040fe200000006ff */
[----:B------:R-:W-:Y:S01]  /*9030*/  FFMA R50, R81, R5, R50 ;  /* 0x0000000551327223 */ /* 0x000fe20000000032 */
[----:B------:R-:W-:Y:S01]  /*9040*/  F2FP.BF16.F32.PACK_AB R32, R33, R32 ;  /* 0x000000202120723e */ /* 0x000fe200000010ff */
[----:B------:R1:W-:Y:S01]  /*9050*/  STS.128 [R178+0x8400], R24 ;  /* 0x00840018b2007388 */ /* 0x0003e20000000c00 */
[----:B------:R-:W-:Y:S01]  /*9060*/  F2FP.BF16.F32.PACK_AB R33, R39, R34 ;  /* 0x000000222721723e */ /* 0x000fe200000010ff */
[C---:B------:R-:W-:Y:S01]  /*9070*/  FFMA R55, R81.reuse, R2, R55 ;  /* 0x0000000251377223 */ /* 0x040fe20000000037 */
[----:B------:R-:W-:Y:S01]  /*9080*/  LOP3.LUT R2, R138, 0xffff0000, RZ, 0xc0, !PT ;  /* 0xffff00008a027812 */ /* 0x000fe200078ec0ff */
[----:B------:R-:W-:Y:S01]  /*9090*/  FFMA R52, R81, R0, R52 ;  /* 0x0000000051347223 */ /* 0x000fe20000000034 */
[----:B------:R-:W-:Y:S01]  /*90a0*/  SHF.L.U32 R3, R139, 0x10, RZ ;  /* 0x000000108b037819 */ /* 0x000fe200000006ff */
[C---:B------:R-:W-:Y:S01]  /*90b0*/  FMUL R59, R78.reuse, R59 ;  /* 0x0000003b4e3b7220 */ /* 0x040fe20000400000 */
[----:B------:R-:W-:Y:S01]  /*90c0*/  F2FP.BF16.F32.PACK_AB R34, R37, R36 ;  /* 0x000000242522723e */ /* 0x000fe200000010ff */
[----:B------:R-:W-:Y:S01]  /*90d0*/  FFMA R53, R81, R2, R53 ;  /* 0x0000000251357223 */ /* 0x000fe20000000035 */
[----:B------:R-:W-:Y:S01]  /*90e0*/  F2FP.BF16.F32.PACK_AB R35, R43, R38 ;  /* 0x000000262b23723e */ /* 0x000fe200000010ff */
[----:B------:R-:W-:Y:S01]  /*90f0*/  FFMA R54, R81, R3, R54 ;  /* 0x0000000351367223 */ /* 0x000fe20000000036 */
[----:B------:R-:W-:Y:S01]  /*9100*/  LOP3.LUT R0, R139, 0xffff0000, RZ, 0xc0, !PT ;  /* 0xffff00008b007812 */ /* 0x000fe200078ec0ff */
[----:B------:R-:W-:Y:S01]  /*9110*/  FMUL R63, R78, R63 ;  /* 0x0000003f4e3f7220 */ /* 0x000fe20000400000 */
[----:B------:R-:W-:Y:S01]  /*9120*/  F2FP.BF16.F32.PACK_AB R40, R41, R40 ;  /* 0x000000282928723e */ /* 0x000fe200000010ff */
[----:B------:R1:W-:Y:S01]  /*9130*/  STS.128 [R177+0x8400], R32 ;  /* 0x00840020b1007388 */ /* 0x0003e20000000c00 */
[C---:B------:R-:W-:Y:S01]  /*9140*/  SHF.L.U32 R3, R144.reuse, 0x10, RZ ;  /* 0x0000001090037819 */ /* 0x040fe200000006ff */
[----:B------:R-:W-:Y:S01]  /*9150*/  FFMA R59, R81, R0, R59 ;  /* 0x00000000513b7223 */ /* 0x000fe2000000003b */
[----:B------:R-:W-:Y:S01]  /*9160*/  LOP3.LUT R2, R144, 0xffff0000, RZ, 0xc0, !PT ;  /* 0xffff000090027812 */ /* 0x000fe200078ec0ff */
[----:B------:R-:W-:Y:S01]  /*9170*/  FMUL R67, R78, R67 ;  /* 0x000000434e437220 */ /* 0x000fe20000400000 */
[----:B------:R-:W-:Y:S01]  /*9180*/  F2FP.BF16.F32.PACK_AB R41, R47, R42 ;  /* 0x0000002a2f29723e */ /* 0x000fe200000010ff */
[----:B------:R-:W-:Y:S01]  /*9190*/  FFMA R56, R81, R3, R56 ;  /* 0x0000000351387223 */ /* 0x000fe20000000038 */
[----:B------:R-:W-:Y:S01]  /*91a0*/  SHF.L.U32 R5, R145, 0x10, RZ ;  /* 0x0000001091057819 */ /* 0x000fe200000006ff */
[----:B------:R-:W-:Y:S01]  /*91b0*/  FFMA R57, R81, R2, R57 ;  /* 0x0000000251397223 */ /* 0x000fe20000000039 */
[----:B------:R-:W-:Y:S02]  /*91c0*/  F2FP.BF16.F32.PACK_AB R42, R45, R44 ;  /* 0x0000002c2d2a723e */ /* 0x000fe400000010ff */
[----:B------:R-:W-:Y:S01]  /*91d0*/  F2FP.BF16.F32.PACK_AB R43, R51, R46 ;  /* 0x0000002e332b723e */ /* 0x000fe200000010ff */
[----:B------:R-:W-:Y:S01]  /*91e0*/  FFMA R58, R81, R5, R58 ;  /* 0x00000005513a7223 */ /* 0x000fe2000000003a */
[----:B------:R-:W-:Y:S02]  /*91f0*/  LOP3.LUT R0, R145, 0xffff0000, RZ, 0xc0, !PT ;  /* 0xffff000091007812 */ /* 0x000fe400078ec0ff */
[C---:B------:R-:W-:Y:S01]  /*9200*/  SHF.L.U32 R3, R146.reuse, 0x10, RZ ;  /* 0x0000001092037819 */ /* 0x040fe200000006ff */
[----:B------:R1:W-:Y:S01]  /*9210*/  STS.128 [R176+0x8400], R40 ;  /* 0x00840028b0007388 */ /* 0x0003e20000000c00 */
        /* <DEDUP_REMOVED lines=8> */
[----:B------:R-:W-:Y:S02]  /*92a0*/  F2FP.BF16.F32.PACK_AB R49, R55, R50 ;  /* 0x000000323731723e */ /* 0x000fe400000010ff */
[----:B------:R-:W-:Y:S01]  /*92b0*/  F2FP.BF16.F32.PACK_AB R50, R53, R52 ;  /* 0x000000343532723e */ /* 0x000fe200000010ff */
[----:B------:R-:W-:Y:S01]  /*92c0*/  FFMA R67, R81, R4, R67 ;  /* 0x0000000451437223 */ /* 0x000fe20000000043 */
[----:B------:R-:W-:Y:S02]  /*92d0*/  F2FP.BF16.F32.PACK_AB R51, R59, R54 ;  /* 0x000000363b33723e */ /* 0x000fe400000010ff */
[----:B------:R-:W-:Y:S02]  /*92e0*/  F2FP.BF16.F32.PACK_AB R56, R57, R56 ;  /* 0x000000383938723e */ /* 0x000fe400000010ff */
        /* <DEDUP_REMOVED lines=23> */
[----:B--2---:R-:W-:Y:S04]  /*9460*/  DEPBAR.LE SB0, 0x1 ;  /* 0x000080400000791a */ /* 0x004fe80000000000 */
.L_x_113:
[----:B------:R-:W-:Y:S05]  /*9470*/  BSYNC.RECONVERGENT B0 ;  /* 0x0000000000007941 */ /* 0x000fea0003800200 */
.L_x_112:
        /* <DEDUP_REMOVED lines=8> */
[----:B--2---:R-:W-:Y:S06]  /*9500*/  @!P6 BRA `(.L_x_115) ;  /* 0x00000000006ce947 */ /* 0x004fec0003800000 */
[----:B------:R-:W-:Y:S01]  /*9510*/  ISETP.NE.AND P1, PT, R109, RZ, PT ;  /* 0x000000ff6d00720c */ /* 0x000fe20003f25270 */
[----:B------:R-:W-:Y:S01]  /*9520*/  BSSY B0, `(.L_x_116) ;  /* 0x000000b000007945 */ /* 0x000fe20003800000 */
[----:B------:R-:W-:Y:S11]  /*9530*/  ISETP.NE.AND P0, PT, R103, RZ, PT ;  /* 0x000000ff6700720c */ /* 0x000ff60003f05270 */
[----:B------:R-:W-:Y:S05]  /*9540*/  @P1 IMAD R101, R101, 0x4000, R182 ;  /* 0x0000400065651824 */ /* 0x000fea00078e02b6 */
[----:B-1----:R-:W-:Y:S04]  /*9550*/  @P1 IADD3 R9, PT, PT, R101, UR48, RZ ;  /* 0x0000003065091c10 */ /* 0x002fe8000fffe0ff */
[----:B------:R-:W-:Y:S01]  /*9560*/  @P1 IADD3 R7, PT, PT, R102, R9, RZ ;  /* 0x0000000966071210 */ /* 0x000fe20007ffe0ff */
[--C-:B------:R-:W-:Y:S02]  /*9570*/  @P1 IMAD.IADD R5, R100, 0x1, R9.reuse ;  /* 0x0000000164051824 */ /* 0x100fe400078e0209 */
[----:B------:R-:W-:Y:S01]  /*9580*/  @P1 IMAD.IADD R2, R108, 0x1, R9 ;  /* 0x000000016c021824 */ /* 0x000fe200078e0209 */
[----:B------:R-:W-:Y:S06]  /*9590*/  @P0 BRA `(.L_x_117) ;  /* 0x00000000000c0947 */ /* 0x000fec0003800000 */
[----:B------:R-:W-:Y:S04]  /*95a0*/  SHF.L.U32 R0, R167, 0x1f, RZ ;  /* 0x0000001fa7007819 */ /* 0x000fe800000006ff */
[----:B------:R-:W1:Y:S02]  /*95b0*/  SYNCS.PHASECHK.TRANS64.TRYWAIT P0, [R3+URZ+0x30], R0 ;  /* 0x00003000030075a7 */ /* 0x000e6400080011ff */
[----:B-1----:R-:W-:Y:S05]  /*95c0*/  @!P0 BRA `(.L_x_118) ;  /* 0x00000020000c8947 */ /* 0x002fea0003800000 */
.L_x_117:
[----:B------:R-:W-:Y:S05]  /*95d0*/  BSYNC B0 ;  /* 0x0000000000007941 */ /* 0x000fea0003800000 */
.L_x_116:
[----:B------:R-:W-:Y:S11]  /*95e0*/  ISETP.NE.AND P0, PT, R109, RZ, PT ;  /* 0x000000ff6d00720c */ /* 0x000ff60003f05270 */
[----:B------:R-:W-:Y:S02]  /*95f0*/  @!UPT UIADD3 URZ, UPT, UPT, URZ, URZ, URZ ;  /* 0x000000fffffff290 */ /* 0x000fe4000fffe0ff */
[----:B------:R2:W4:Y:S01]  /*9600*/  @P0 LDS.128 R88, [R101+UR48+0x400] ;  /* 0x0004003065580984 */ /* 0x0005220008000c00 */
[----:B-1----:R-:W-:Y:S01]  /*9610*/  @P0 IMAD.IADD R3, R102, 0x1, R5 ;  /* 0x0000000166030824 */ /* 0x002fe200078e0205 */
        /* <DEDUP_REMOVED lines=10> */
.L_x_115:
[----:B------:R-:W-:Y:S05]  /*96c0*/  BSYNC B1 ;  /* 0x0000000000017941 */ /* 0x000fea0003800000 */
.L_x_114:
[----:B--2---:R-:W-:Y:S05]  /*96d0*/  VIADD R3, R80, 0xc0 ;  /* 0x000000c050037836 */ /* 0x004fea0000000000 */
[----:B------:R-:W-:Y:S04]  /*96e0*/  SHF.R.U32.HI R3, RZ, 0x15, R3 ;  /* 0x00000015ff037819 */ /* 0x000fe80000011603 */
[----:B------:R-:W-:Y:S11]  /*96f0*/  LOP3.LUT P0, RZ, R3, 0x3, R162, 0x48, !PT ;  /* 0x0000000303ff7812 */ /* 0x000ff600078048a2 */
[----:B------:R-:W-:Y:S02]  /*9700*/  @!UPT UIADD3 URZ, UPT, UPT, URZ, URZ, URZ ;  /* 0x000000fffffff290 */ /* 0x000fe4000fffe0ff */
[----:B------:R-:W-:Y:S05]  /*9710*/  @!P0 BRA `(.L_x_119) ;  /* 0x0000000000408947 */ /* 0x000fea0003800000 */
[----:B------:R-:W2:Y:S01]  /*9720*/  LDCU.64 UR8, c[0x4][0x70] ;  /* 0x01000e00ff0877ac */ /* 0x000ea20008000a00 */
[----:B------:R-:W-:Y:S01]  /*9730*/  MOV R3, 0x0 ;  /* 0x0000000000037802 */ /* 0x000fe20000000f00 */
[----:B------:R-:W-:Y:S02]  /*9740*/  HFMA2 R12, -RZ, RZ, 0, 5.9604644775390625e-08 ;  /* 0x00000001ff0c7431 */ /* 0x000fe400000001ff */
[----:B-1----:R-:W-:Y:S02]  /*9750*/  IMAD.MOV.U32 R8, RZ, RZ, 0x192 ;  /* 0x00000192ff087424 */ /* 0x002fe400078e00ff */
[----:B------:R-:W-:Y:S01]  /*9760*/  IMAD.MOV.U32 R13, RZ, RZ, RZ ;  /* 0x000000ffff0d7224 */ /* 0x000fe200078e00ff */
[----:B------:R-:W1:Y:S01]  /*9770*/  LDCU.64 UR6, c[0x4][0x78] ;  /* 0x01000f00ff0677ac */ /* 0x000e620008000a00 */
[----:B------:R-:W3:Y:S01]  /*9780*/  LDC.64 R2, c[0x4][R3] ;  /* 0x0100000003027b82 */ /* 0x000ee20000000a00 */
[----:B------:R-:W5:Y:S01]  /*9790*/  LDCU.64 UR4, c[0x4][0x10] ;  /* 0x01000200ff0477ac */ /* 0x000f620008000a00 */
[----:B--2---:R-:W-:Y:S01]  /*97a0*/  MOV R5, UR9 ;  /* 0x0000000900057c02 */ /* 0x004fe20008000f00 */
[----:B------:R-:W-:Y:S01]  /*97b0*/  IMAD.U32 R4, RZ, RZ, UR8 ;  /* 0x00000008ff047e24 */ /* 0x000fe2000f8e00ff */
[----:B-1----:R-:W-:Y:S01]  /*97c0*/  MOV R7, UR7 ;  /* 0x0000000700077c02 */ /* 0x002fe20008000f00 */
[----:B------:R-:W-:Y:S01]  /*97d0*/  IMAD.U32 R6, RZ, RZ, UR6 ;  /* 0x00000006ff067e24 */ /* 0x000fe2000f8e00ff */
[----:B-----5:R-:W-:Y:S01]  /*97e0*/  MOV R11, UR5 ;  /* 0x00000005000b7c02 */ /* 0x020fe20008000f00 */
[----:B------:R-:W-:Y:S02]  /*97f0*/  IMAD.U32 R10, RZ, RZ, UR4 ;  /* 0x00000004ff0a7e24 */ /* 0x000fe4000f8e00ff */
[----:B------:R-:W-:Y:S07]  /*9800*/  LEPC R20, `(.L_x_119) ;  /* 0x000000001014794e */ /* 0x000fee0000000000 */
[----:B---34-:R-:W-:Y:S05]  /*9810*/  CALL.ABS.NOINC R2 ;  /* 0x0000000002007343 */ /* 0x018fea0003c00000 */
.L_x_119:
[----:B------:R-:W-:Y:S01]  /*9820*/  ISETP.NE.AND P0, PT, R170, RZ, PT ;  /* 0x000000ffaa00720c */ /* 0x000fe20003f05270 */
[----:B------:R-:W-:Y:S05]  /*9830*/  WARPSYNC.ALL ;  /* 0x0000000000007948 */ /* 0x000fea0003800000 */
[----:B------:R-:W-:Y:S01]  /*9840*/  R2UR UR4, R80 ;  /* 0x00000000500472ca */ /* 0x000fe200000e0000 */
[----:B------:R-:W-:Y:S01]  /*9850*/  BSSY.RECONVERGENT B0, `(.L_x_120) ;  /* 0x0000100000007945 */ /* 0x000fe20003800200 */
[----:B------:R-:W-:Y:S02]  /*9860*/  R2UR UR5, R87 ;  /* 0x00000000570572ca */ /* 0x000fe400000e0000 */
[C---:B----4-:R-:W-:Y:S02]  /*9870*/  SHF.L.U32 R82, R88.reuse, 0x10, RZ ;  /* 0x0000001058527819 */ /* 0x050fe400000006ff */
[----:B------:R-:W-:Y:S02]  /*9880*/  LOP3.LUT R84, R88, 0xffff0000, RZ, 0xc0, !PT ;  /* 0xffff000058547812 */ /* 0x000fe400078ec0ff */
[C---:B------:R-:W-:Y:S02]  /*9890*/  SHF.L.U32 R83, R89.reuse, 0x10, RZ ;  /* 0x0000001059537819 */ /* 0x040fe400000006ff */
[----:B------:R-:W-:Y:S02]  /*98a0*/  LOP3.LUT R86, R89, 0xffff0000, RZ, 0xc0, !PT ;  /* 0xffff000059567812 */ /* 0x000fe400078ec0ff */
[C---:B------:R-:W-:Y:S01]  /*98b0*/  SHF.L.U32 R85, R90.reuse, 0x10, RZ ;  /* 0x000000105a557819 */ /* 0x040fe200000006ff */
[----:B-1----:R-:W1:Y:S01]  /*98c0*/  LDTM.x64 R4, tmem[UR4+0xc0] ;  /* 0x0000c004000479ee */ /* 0x002e620008340000 */
[----:B------:R-:W-:Y:S01]  /*98d0*/  LOP3.LUT R88, R90, 0xffff0000, RZ, 0xc0, !PT ;  /* 0xffff00005a587812 */ /* 0x000fe200078ec0ff */
[----:B------:R-:W-:Y:S01]  /*98e0*/  NOP ;  /* 0x0000000000007918 */ /* 0x000fe20000000000 */
[C---:B------:R-:W-:Y:S01]  /*98f0*/  SHF.L.U32 R87, R91.reuse, 0x10, RZ ;  /* 0x000000105b577819 */ /* 0x040fe200000006ff */
[----:B------:R-:W-:Y:S01]  /*9900*/  UIADD3 UR5, UPT, UPT, UR5, 0xb0, URZ ;  /* 0x000000b005057890 */ /* 0x000fe2000fffe0ff */
[----:B------:R-:W-:Y:S02]  /*9910*/  LOP3.LUT R90, R91, 0xffff0000, RZ, 0xc0, !PT ;  /* 0xffff00005b5a7812 */ /* 0x000fe400078ec0ff */
[C---:B------:R-:W-:Y:S01]  /*9920*/  SHF.L.U32 R89, R96.reuse, 0x10, RZ ;  /* 0x0000001060597819 */ /* 0x040fe200000006ff */
[----:B------:R-:W-:Y:S01]  /*9930*/  UPRMT UR5, UR37, 0x654, UR5 ;  /* 0x0000065425057896 */ /* 0x000fe20008000005 */
[----:B------:R-:W-:Y:S02]  /*9940*/  LOP3.LUT R91, R96, 0xffff0000, RZ, 0xc0, !PT ;  /* 0xffff0000605b7812 */ /* 0x000fe400078ec0ff */
[C---:B------:R-:W-:Y:S02]  /*9950*/  SHF.L.U32 R92, R97.reuse, 0x10, RZ ;  /* 0x00000010615c7819 */ /* 0x040fe400000006ff */
[----:B------:R-:W-:Y:S02]  /*9960*/  LOP3.LUT R94, R97, 0xffff0000, RZ, 0xc0, !PT ;  /* 0xffff0000615e7812 */ /* 0x000fe400078ec0ff */
[C---:B------:R-:W-:Y:S02]  /*9970*/  SHF.L.U32 R93, R98.reuse, 0x10, RZ ;  /* 0x00000010625d7819 */ /* 0x040fe400000006ff */
[----:B------:R-:W-:Y:S01]  /*9980*/  LOP3.LUT R96, R98, 0xffff0000, RZ, 0xc0, !PT ;  /* 0xffff000062607812 */ /* 0x000fe200078ec0ff */
[----:B-1----:R-:W-:Y:S01]  /*9990*/  SYNCS.ARRIVE.TRANS64.RED.A1T0 RZ, [UR5], RZ ;  /* 0x000000ffffff79a7 */ /* 0x002fe20008100405 */
[C---:B------:R-:W-:Y:S02]  /*99a0*/  SHF.L.U32 R95, R99.reuse, 0x10, RZ ;  /* 0x00000010635f7819 */ /* 0x040fe400000006ff */
[----:B------:R-:W-:Y:S02]  /*99b0*/  LOP3.LUT R98, R99, 0xffff0000, RZ, 0xc0, !PT ;  /* 0xffff000063627812 */ /* 0x000fe400078ec0ff */
[----:B------:R-:W-:Y:S01]  /*99c0*/  SHF.L.U32 R97, R104, 0x10, RZ ;  /* 0x0000001068617819 */ /* 0x000fe200000006ff */
[----:B------:R-:W-:Y:S01]  /*99d0*/  FMUL R4, R78, R4 ;  /* 0x000000044e047220 */ /* 0x000fe20000400000 */
[----:B------:R-:W-:Y:S01]  /*99e0*/  LOP3.LUT R100, R104, 0xffff0000, RZ, 0xc0, !PT ;  /* 0xffff000068647812 */ /* 0x000fe200078ec0ff */
[----:B------:R-:W-:Y:S01]  /*99f0*/  FMUL R5, R78, R5 ;  /* 0x000000054e057220 */ /* 0x000fe20000400000 */
[----:B------:R-:W-:Y:S01]  /*9a00*/  SHF.L.U32 R99, R105, 0x10, RZ ;  /* 0x0000001069637819 */ /* 0x000fe200000006ff */
[----:B------:R-:W-:Y:S01]  /*9a10*/  FFMA R4, R81, R82, R4 ;  /* 0x0000005251047223 */ /* 0x000fe20000000004 */
[----:B------:R-:W-:Y:S01]  /*9a20*/  LOP3.LUT R102, R105, 0xffff0000, RZ, 0xc0, !PT ;  /* 0xffff000069667812 */ /* 0x000fe200078ec0ff */
[----:B------:R-:W-:Y:S01]  /*9a30*/  FFMA R5, R81, R84, R5 ;  /* 0x0000005451057223 */ /* 0x000fe20000000005 */
[----:B------:R-:W-:Y:S01]  /*9a40*/  SHF.L.U32 R101, R106, 0x10, RZ ;  /* 0x000000106a657819 */ /* 0x000fe200000006ff */
[----:B------:R-:W-:Y:S01]  /*9a50*/  FMUL R6, R78, R6 ;  /* 0x000000064e067220 */ /* 0x000fe20000400000 */
[----:B------:R-:W-:Y:S01]  /*9a60*/  LOP3.LUT R104, R106, 0xffff0000, RZ, 0xc0, !PT ;  /* 0xffff00006a687812 */ /* 0x000fe200078ec0ff */
[C---:B------:R-:W-:Y:S01]  /*9a70*/  FMUL R7, R78.reuse, R7 ;  /* 0x000000074e077220 */ /* 0x040fe20000400000 */
[----:B------:R-:W-:Y:S01]  /*9a80*/  F2FP.BF16.F32.PACK_AB R4, R5, R4 ;  /* 0x000000040504723e */ /* 0x000fe200000010ff */
[----:B------:R-:W-:Y:S01]  /*9a90*/  FFMA R6, R81, R83, R6 ;  /* 0x0000005351067223 */ /* 0x000fe20000000006 */
[----:B------:R-:W-:Y:S01]  /*9aa0*/  SHF.L.U32 R103, R107, 0x10, RZ ;  /* 0x000000106b677819 */ /* 0x000fe200000006ff */
[----:B------:R-:W-:Y:S01]  /*9ab0*/  FFMA R7, R81, R86, R7 ;  /* 0x0000005651077223 */ /* 0x000fe20000000007 */
[----:B------:R-:W-:Y:S01]  /*9ac0*/  LOP3.LUT R106, R107, 0xffff0000, RZ, 0xc0, !PT ;  /* 0xffff00006b6a7812 */ /* 0x000fe200078ec0ff */
[----:B------:R-:W-:Y:S01]  /*9ad0*/  FMUL R8, R78, R8 ;  /* 0x000000084e087220 */ /* 0x000fe20000400000 */
[----:B------:R-:W-:Y:S01]  /*9ae0*/  SHF.L.U32 R105, R112, 0x10, RZ ;  /* 0x0000001070697819 */ /* 0x000fe200000006ff */
[----:B------:R-:W-:Y:S01]  /*9af0*/  FMUL R9, R78, R9 ;  /* 0x000000094e097220 */ /* 0x000fe20000400000 */
[----:B------:R-:W-:Y:S01]  /*9b00*/  F2FP.BF16.F32.PACK_AB R5, R7, R6 ;  /* 0x000000060705723e */ /* 0x000fe200000010ff */
[C---:B------:R-:W-:Y:S01]  /*9b10*/  FFMA R8, R81.reuse, R85, R8 ;  /* 0x0000005551087223 */ /* 0x040fe20000000008 */
[----:B------:R-:W-:Y:S01]  /*9b20*/  LOP3.LUT R108, R112, 0xffff0000, RZ, 0xc0, !PT ;  /* 0xffff0000706c7812 */ /* 0x000fe200078ec0ff */
[----:B------:R-:W-:Y:S01]  /*9b30*/  FFMA R9, R81, R88, R9 ;  /* 0x0000005851097223 */ /* 0x000fe20000000009 */
[C---:B------:R-:W-:Y:S01]  /*9b40*/  SHF.L.U32 R107, R113.reuse, 0x10, RZ ;  /* 0x00000010716b7819 */ /* 0x040fe200000006ff */
[C---:B------:R-:W-:Y:S01]  /*9b50*/  FMUL R10, R78.reuse, R10 ;  /* 0x0000000a4e0a7220 */ /* 0x040fe20000400000 */
[----:B------:R-:W-:Y:S01]  /*9b60*/  LOP3.LUT R110, R113, 0xffff0000, RZ, 0xc0, !PT ;  /* 0xffff0000716e7812 */ /* 0x000fe200078ec0ff */
[----:B------:R-:W-:Y:S01]  /*9b70*/  FMUL R11, R78, R11 ;  /* 0x0000000b4e0b7220 */ /* 0x000fe20000400000 */
[----:B------:R-:W-:Y:S01]  /*9b80*/  F2FP.BF16.F32.PACK_AB R6, R9, R8 ;  /* 0x000000080906723e */ /* 0x000fe200000010ff */
[C---:B------:R-:W-:Y:S01]  /*9b90*/  FFMA R10, R81.reuse, R87, R10 ;  /* 0x00000057510a7223 */ /* 0x040fe2000000000a */
[C---:B------:R-:W-:Y:S01]  /*9ba0*/  SHF.L.U32 R109, R114.reuse, 0x10, RZ ;  /* 0x00000010726d7819 */ /* 0x040fe200000006ff */
[----:B------:R-:W-:Y:S01]  /*9bb0*/  FFMA R11, R81, R90, R11 ;  /* 0x0000005a510b7223 */ /* 0x000fe2000000000b */
[----:B------:R-:W-:Y:S01]  /*9bc0*/  LOP3.LUT R112, R114, 0xffff0000, RZ, 0xc0, !PT ;  /* 0xffff000072707812 */ /* 0x000fe200078ec0ff */
[C---:B------:R-:W-:Y:S01]  /*9bd0*/  FMUL R0, R78.reuse, R12 ;  /* 0x0000000c4e007220 */ /* 0x040fe20000400000 */
[----:B------:R-:W-:Y:S01]  /*9be0*/  SHF.L.U32 R111, R115, 0x10, RZ ;  /* 0x00000010736f7819 */ /* 0x000fe200000006ff */
[C---:B------:R-:W-:Y:S01]  /*9bf0*/  FMUL R2, R78.reuse, R13 ;  /* 0x0000000d4e027220 */ /* 0x040fe20000400000 */
[----:B------:R-:W-:Y:S01]  /*9c00*/  F2FP.BF16.F32.PACK_AB R7, R11, R10 ;  /* 0x0000000a0b07723e */ /* 0x000fe200000010ff */
[C---:B------:R-:W-:Y:S01]  /*9c10*/  FMUL R3, R78.reuse, R14 ;  /* 0x0000000e4e037220 */ /* 0x040fe20000400000 */
[----:B------:R-:W-:Y:S01]  /*9c20*/  LOP3.LUT R114, R115, 0xffff0000, RZ, 0xc0, !PT ;  /* 0xffff000073727812 */ /* 0x000fe200078ec0ff */
[----:B------:R-:W-:Y:S01]  /*9c30*/  FMUL R15, R78, R15 ;  /* 0x0000000f4e0f7220 */ /* 0x000fe20000400000 */
[C---:B------:R-:W-:Y:S01]  /*9c40*/  SHF.L.U32 R113, R120.reuse, 0x10, RZ ;  /* 0x0000001078717819 */ /* 0x040fe200000006ff */
[----:B------:R-:W-:Y:S01]  /*9c50*/  FFMA R0, R81, R89, R0 ;  /* 0x0000005951007223 */ /* 0x000fe20000000000 */
[----:B------:R-:W-:Y:S01]  /*9c60*/  LOP3.LUT R116, R120, 0xffff0000, RZ, 0xc0, !PT ;  /* 0xffff000078747812 */ /* 0x000fe200078ec0ff */
[C---:B------:R-:W-:Y:S01]  /*9c70*/  FMUL R12, R78.reuse, R16 ;  /* 0x000000104e0c7220 */ /* 0x040fe20000400000 */
[----:B------:R-:W-:Y:S01]  /*9c80*/  SHF.L.U32 R115, R121, 0x10, RZ ;  /* 0x0000001079737819 */ /* 0x000fe200000006ff */
[----:B------:R-:W-:Y:S01]  /*9c90*/  FFMA R2, R81, R91, R2 ;  /* 0x0000005b51027223 */ /* 0x000fe20000000002 */
[----:B------:R-:W-:Y:S01]  /*9ca0*/  LOP3.LUT R118, R121, 0xffff0000, RZ, 0xc0, !PT ;  /* 0xffff000079767812 */ /* 0x000fe200078ec0ff */
[----:B------:R-:W-:Y:S01]  /*9cb0*/  FMUL R13, R78, R17 ;  /* 0x000000114e0d7220 */ /* 0x000fe20000400000 */
[----:B------:R-:W-:Y:S01]  /*9cc0*/  SHF.L.U32 R117, R122, 0x10, RZ ;  /* 0x000000107a757819 */ /* 0x000fe200000006ff */
[C---:B------:R-:W-:Y:S01]  /*9cd0*/  FFMA R3, R81.reuse, R92, R3 ;  /* 0x0000005c51037223 */ /* 0x040fe20000000003 */
[----:B------:R-:W-:Y:S01]  /*9ce0*/  F2FP.BF16.F32.PACK_AB R8, R2, R0 ;  /* 0x000000000208723e */ /* 0x000fe200000010ff */
[----:B------:R-:W-:Y:S01]  /*9cf0*/  FMUL R14, R78, R18 ;  /* 0x000000124e0e7220 */ /* 0x000fe20000400000 */
[----:B------:R-:W-:Y:S01]  /*9d00*/  LOP3.LUT R120, R122, 0xffff0000, RZ, 0xc0, !PT ;  /* 0xffff00007a787812 */ /* 0x000fe200078ec0ff */
[----:B------:R-:W-:Y:S01]  /*9d10*/  FFMA R15, R81, R94, R15 ;  /* 0x0000005e510f7223 */ /* 0x000fe2000000000f */
[C---:B------:R-:W-:Y:S01]  /*9d20*/  SHF.L.U32 R119, R123.reuse, 0x10, RZ ;  /* 0x000000107b777819 */ /* 0x040fe200000006ff */
[C---:B------:R-:W-:Y:S01]  /*9d30*/  FMUL R19, R78.reuse, R19 ;  /* 0x000000134e137220 */ /* 0x040fe20000400000 */
[----:B------:R-:W-:Y:S01]  /*9d40*/  LOP3.LUT R122, R123, 0xffff0000, RZ, 0xc0, !PT ;  /* 0xffff00007b7a7812 */ /* 0x000fe200078ec0ff */
[----:B------:R-:W-:Y:S01]  /*9d50*/  FFMA R12, R81, R93, R12 ;  /* 0x0000005d510c7223 */ /* 0x000fe2000000000c */
[----:B------:R-:W-:Y:S01]  /*9d60*/  F2FP.BF16.F32.PACK_AB R9, R15, R3 ;  /* 0x000000030f09723e */ /* 0x000fe200000010ff */
[----:B------:R-:W-:Y:S01]  /*9d70*/  FMUL R16, R78, R20 ;  /* 0x000000144e107220 */ /* 0x000fe20000400000 */
[C---:B------:R-:W-:Y:S01]  /*9d80*/  SHF.L.U32 R121, R128.reuse, 0x10, RZ ;  /* 0x0000001080797819 */ /* 0x040fe200000006ff */
[----:B------:R1:W-:Y:S01]  /*9d90*/  STS.128 [R182+UR48+0xc400], R4 ;  /* 0x00c40004b6007988 */ /* 0x0003e20008000c30 */
[C---:B------:R-:W-:Y:S01]  /*9da0*/  FFMA R13, R81.reuse, R96, R13 ;  /* 0x00000060510d7223 */ /* 0x040fe2000000000d */
[----:B------:R-:W-:Y:S01]  /*9db0*/  LOP3.LUT R124, R128, 0xffff0000, RZ, 0xc0, !PT ;  /* 0xffff0000807c7812 */ /* 0x000fe200078ec0ff */
[C---:B------:R-:W-:Y:S01]  /*9dc0*/  FFMA R14, R81.reuse, R95, R14 ;  /* 0x0000005f510e7223 */ /* 0x040fe2000000000e */
[----:B------:R-:W-:Y:S01]  /*9dd0*/  FFMA R19, R81, R98, R19 ;  /* 0x0000006251137223 */ /* 0x000fe20000000013 */
[----:B------:R-:W-:Y:S01]  /*9de0*/  SHF.L.U32 R123, R129, 0x10, RZ ;  /* 0x00000010817b7819 */ /* 0x000fe200000006ff */
[----:B------:R-:W-:Y:S01]  /*9df0*/  FFMA R16, R81, R97, R16 ;  /* 0x0000006151107223 */ /* 0x000fe20000000010 */
[----:B------:R-:W-:Y:S01]  /*9e00*/  F2FP.BF16.F32.PACK_AB R10, R13, R12 ;  /* 0x0000000c0d0a723e */ /* 0x000fe200000010ff */
[C---:B------:R-:W-:Y:S01]  /*9e10*/  FMUL R17, R78.reuse, R21 ;  /* 0x000000154e117220 */ /* 0x040fe20000400000 */
[----:B------:R-:W-:Y:S01]  /*9e20*/  F2FP.BF16.F32.PACK_AB R11, R19, R14 ;  /* 0x0000000e130b723e */ /* 0x000fe200000010ff */
[C---:B------:R-:W-:Y:S01]  /*9e30*/  FMUL R18, R78.reuse, R22 ;  /* 0x000000164e127220 */ /* 0x040fe20000400000 */
[C---:B------:R-:W-:Y:S01]  /*9e40*/  FMUL R23, R78.reuse, R23 ;  /* 0x000000174e177220 */ /* 0x040fe20000400000 */
[----:B------:R-:W-:Y:S01]  /*9e50*/  FFMA R17, R81, R100, R17 ;  /* 0x0000006451117223 */ /* 0x000fe20000000011 */
[C---:B------:R-:W-:Y:S01]  /*9e60*/  FMUL R20, R78.reuse, R24 ;  /* 0x000000184e147220 */ /* 0x040fe20000400000 */
[----:B------:R-:W-:Y:S01]  /*9e70*/  LOP3.LUT R126, R129, 0xffff0000, RZ, 0xc0, !PT ;  /* 0xffff0000817e7812 */ /* 0x000fe200078ec0ff */
[----:B------:R1:W-:Y:S01]  /*9e80*/  STS.128 [R181+0xc400], R8 ;  /* 0x00c40008b5007388 */ /* 0x0003e20000000c00 */
[----:B------:R-:W-:Y:S01]  /*9e90*/  FFMA R18, R81, R99, R18 ;  /* 0x0000006351127223 */ /* 0x000fe20000000012 */
[----:B------:R-:W-:Y:S01]  /*9ea0*/  F2FP.BF16.F32.PACK_AB R16, R17, R16 ;  /* 0x000000101110723e */ /* 0x000fe200000010ff */
[C---:B------:R-:W-:Y:S01]  /*9eb0*/  FFMA R23, R81.reuse, R102, R23 ;  /* 0x0000006651177223 */ /* 0x040fe20000000017 */
[----:B------:R-:W-:Y:S01]  /*9ec0*/  FFMA R20, R81, R101, R20 ;  /* 0x0000006551147223 */ /* 0x000fe20000000014 */
[----:B------:R-:W-:Y:S01]  /*9ed0*/  FMUL R21, R78, R25 ;  /* 0x000000194e157220 */ /* 0x000fe20000400000 */
[----:B------:R-:W-:Y:S01]  /*9ee0*/  SHF.L.U32 R125, R130, 0x10, RZ ;  /* 0x00000010827d7819 */ /* 0x000fe200000006ff */
[C---:B------:R-:W-:Y:S01]  /*9ef0*/  FMUL R22, R78.reuse, R26 ;  /* 0x0000001a4e167220 */ /* 0x040fe20000400000 */
[----:B------:R-:W-:Y:S01]  /*9f00*/  F2FP.BF16.F32.PACK_AB R17, R23, R18 ;  /* 0x000000121711723e */ /* 0x000fe200000010ff */
[C---:B------:R-:W-:Y:S01]  /*9f10*/  FFMA R21, R81.reuse, R104, R21 ;  /* 0x0000006851157223 */ /* 0x040fe20000000015 */
[----:B------:R-:W-:Y:S01]  /*9f20*/  FMUL R27, R78, R27 ;  /* 0x0000001b4e1b7220 */ /* 0x000fe20000400000 */
[----:B------:R-:W-:Y:S01]  /*9f30*/  FFMA R22, R81, R103, R22 ;  /* 0x0000006751167223 */ /* 0x000fe20000000016 */
[----:B------:R-:W-:Y:S01]  /*9f40*/  LOP3.LUT R128, R130, 0xffff0000, RZ, 0xc0, !PT ;  /* 0xffff000082807812 */ /* 0x000fe200078ec0ff */
[C---:B------:R-:W-:Y:S01]  /*9f50*/  FMUL R24, R78.reuse, R28 ;  /* 0x0000001c4e187220 */ /* 0x040fe20000400000 */
[----:B------:R-:W-:Y:S01]  /*9f60*/  F2FP.BF16.F32.PACK_AB R18, R21, R20 ;  /* 0x000000141512723e */ /* 0x000fe200000010ff */
[C---:B------:R-:W-:Y:S01]  /*9f70*/  FFMA R27, R81.reuse, R106, R27 ;  /* 0x0000006a511b7223 */ /* 0x040fe2000000001b */
[C---:B------:R-:W-:Y:S01]  /*9f80*/  FMUL R25, R78.reuse, R29 ;  /* 0x0000001d4e197220 */ /* 0x040fe20000400000 */
[----:B------:R-:W-:Y:S01]  /*9f90*/  FFMA R24, R81, R105, R24 ;  /* 0x0000006951187223 */ /* 0x000fe20000000018 */
[----:B------:R-:W-:Y:S01]  /*9fa0*/  SHF.L.U32 R127, R131, 0x10, RZ ;  /* 0x00000010837f7819 */ /* 0x000fe200000006ff */
[C---:B------:R-:W-:Y:S01]  /*9fb0*/  FMUL R26, R78.reuse, R30 ;  /* 0x0000001e4e1a7220 */ /* 0x040fe20000400000 */
[----:B------:R-:W-:Y:S01]  /*9fc0*/  F2FP.BF16.F32.PACK_AB R19, R27, R22 ;  /* 0x000000161b13723e */ /* 0x000fe200000010ff */
[C---:B------:R-:W-:Y:S01]  /*9fd0*/  FFMA R25, R81.reuse, R108, R25 ;  /* 0x0000006c51197223 */ /* 0x040fe20000000019 */
[C---:B------:R-:W-:Y:S01]  /*9fe0*/  FMUL R31, R78.reuse, R31 ;  /* 0x0000001f4e1f7220 */ /* 0x040fe20000400000 */
[----:B------:R-:W-:Y:S01]  /*9ff0*/  FFMA R26, R81, R107, R26 ;  /* 0x0000006b511a7223 */ /* 0x000fe2000000001a */
[----:B------:R-:W-:Y:S01]  /*a000*/  LOP3.LUT R130, R131, 0xffff0000, RZ, 0xc0, !PT ;  /* 0xffff000083827812 */ /* 0x000fe200078ec0ff */
[----:B------:R1:W-:Y:S01]  /*a010*/  STS.128 [R180+0xc400], R16 ;  /* 0x00c40010b4007388 */ /* 0x0003e20000000c00 */
[----:B------:R-:W-:Y:S01]  /*a020*/  F2FP.BF16.F32.PACK_AB R24, R25, R24 ;  /* 0x000000181918723e */ /* 0x000fe200000010ff */
[C---:B------:R-:W-:Y:S01]  /*a030*/  FFMA R31, R81.reuse, R110, R31 ;  /* 0x0000006e511f7223 */ /* 0x040fe2000000001f */
[C---:B------:R-:W-:Y:S01]  /*a040*/  FMUL R28, R78.reuse, R32 ;  /* 0x000000204e1c7220 */ /* 0x040fe20000400000 */
[C---:B------:R-:W-:Y:S01]  /*a050*/  FMUL R29, R78.reuse, R33 ;  /* 0x000000214e1d7220 */ /* 0x040fe20000400000 */
[----:B------:R-:W-:Y:S01]  /*a060*/  FMUL R30, R78, R34 ;  /* 0x000000224e1e7220 */ /* 0x000fe20000400000 */
[----:B------:R-:W-:Y:S01]  /*a070*/  SHF.L.U32 R129, R136, 0x10, RZ ;  /* 0x0000001088817819 */ /* 0x000fe200000006ff */
[----:B------:R-:W-:Y:S01]  /*a080*/  FFMA R28, R81, R109, R28 ;  /* 0x0000006d511c7223 */ /* 0x000fe2000000001c */
[----:B------:R-:W-:Y:S01]  /*a090*/  F2FP.BF16.F32.PACK_AB R25, R31, R26 ;  /* 0x0000001a1f19723e */ /* 0x000fe200000010ff */
[C---:B------:R-:W-:Y:S01]  /*a0a0*/  FFMA R29, R81.reuse, R112, R29 ;  /* 0x00000070511d7223 */ /* 0x040fe2000000001d */
[----:B------:R-:W-:Y:S01]  /*a0b0*/  FFMA R30, R81, R111, R30 ;  /* 0x0000006f511e7223 */ /* 0x000fe2000000001e */
[----:B------:R-:W-:Y:S01]  /*a0c0*/  FMUL R35, R78, R35 ;  /* 0x000000234e237220 */ /* 0x000fe20000400000 */
        /* <DEDUP_REMOVED lines=34> */
[----:B------:R-:W-:Y:S01]  /*a2f0*/  FFMA R41, R81, R124, R41 ;  /* 0x0000007c51297223 */ /* 0x000fe20000000029 */
[C---:B------:R-:W-:Y:S01]  /*a300*/  FMUL R47, R78.reuse, R47 ;  /* 0x0000002f4e2f7220 */ /* 0x040fe20000400000 */
[C---:B------:R-:W-:Y:S01]  /*a310*/  FMUL R44, R78.reuse, R48 ;  /* 0x000000304e2c7220 */ /* 0x040fe20000400000 */
[----:B------:R-:W-:Y:S01]  /*a320*/  FMUL R45, R78, R49 ;  /* 0x000000314e2d7220 */ /* 0x000fe20000400000 */
[----:B------:R1:W-:Y:S01]  /*a330*/  STS.128 [R177+0xc400], R32 ;  /* 0x00c40020b1007388 */ /* 0x0003e20000000c00 */
[----:B------:R-:W-:Y:S01]  /*a340*/  LOP3.LUT R138, R139, 0xffff0000, RZ, 0xc0, !PT ;  /* 0xffff00008b8a7812 */ /* 0x000fe200078ec0ff */
[----:B------:R-:W-:Y:S01]  /*a350*/  FFMA R42, R81, R123, R42 ;  /* 0x0000007b512a7223 */ /* 0x000fe2000000002a */
[----:B------:R-:W-:Y:S01]  /*a360*/  F2FP.BF16.F32.PACK_AB R40, R41, R40 ;  /* 0x000000282928723e */ /* 0x000fe200000010ff */
[C---:B------:R-:W-:Y:S01]  /*a370*/  FFMA R47, R81.reuse, R126, R47 ;  /* 0x0000007e512f7223 */ /* 0x040fe2000000002f */
[C---:B------:R-:W-:Y:S01]  /*a380*/  FFMA R44, R81.reuse, R125, R44 ;  /* 0x0000007d512c7223 */ /* 0x040fe2000000002c */
[----:B------:R-:W-:Y:S01]  /*a390*/  SHF.L.U32 R137, R144, 0x10, RZ ;  /* 0x0000001090897819 */ /* 0x000fe200000006ff */
[C---:B------:R-:W-:Y:S01]  /*a3a0*/  FFMA R45, R81.reuse, R128, R45 ;  /* 0x00000080512d7223 */ /* 0x040fe2000000002d */
[C---:B------:R-:W-:Y:S01]  /*a3b0*/  FMUL R46, R78.reuse, R50 ;  /* 0x000000324e2e7220 */ /* 0x040fe20000400000 */
[C---:B------:R-:W-:Y:S01]  /*a3c0*/  FMUL R51, R78.reuse, R51 ;  /* 0x000000334e337220 */ /* 0x040fe20000400000 */
[C---:B------:R-:W-:Y:S01]  /*a3d0*/  FMUL R48, R78.reuse, R52 ;  /* 0x000000344e307220 */ /* 0x040fe20000400000 */
[C---:B------:R-:W-:Y:S01]  /*a3e0*/  FMUL R49, R78.reuse, R53 ;  /* 0x000000354e317220 */ /* 0x040fe20000400000 */
[C---:B------:R-:W-:Y:S01]  /*a3f0*/  FFMA R46, R81.reuse, R127, R46 ;  /* 0x0000007f512e7223 */ /* 0x040fe2000000002e */
[C---:B------:R-:W-:Y:S01]  /*a400*/  FMUL R50, R78.reuse, R54 ;  /* 0x000000364e327220 */ /* 0x040fe20000400000 */
[C---:B------:R-:W-:Y:S01]  /*a410*/  FFMA R51, R81.reuse, R130, R51 ;  /* 0x0000008251337223 */ /* 0x040fe20000000033 */
[C---:B------:R-:W-:Y:S01]  /*a420*/  FMUL R55, R78.reuse, R55 ;  /* 0x000000374e377220 */ /* 0x040fe20000400000 */
[C---:B------:R-:W-:Y:S01]  /*a430*/  FFMA R48, R81.reuse, R129, R48 ;  /* 0x0000008151307223 */ /* 0x040fe20000000030 */
[C---:B------:R-:W-:Y:S01]  /*a440*/  FMUL R52, R78.reuse, R56 ;  /* 0x000000384e347220 */ /* 0x040fe20000400000 */
[C---:B------:R-:W-:Y:S01]  /*a450*/  FFMA R49, R81.reuse, R132, R49 ;  /* 0x0000008451317223 */ /* 0x040fe20000000031 */
[C---:B------:R-:W-:Y:S01]  /*a460*/  FMUL R53, R78.reuse, R57 ;  /* 0x000000394e357220 */ /* 0x040fe20000400000 */
[----:B------:R-:W-:Y:S01]  /*a470*/  FFMA R50, R81, R131, R50 ;  /* 0x0000008351327223 */ /* 0x000fe20000000032 */
[C---:B------:R-:W-:Y:S01]  /*a480*/  FMUL R54, R78.reuse, R58 ;  /* 0x0000003a4e367220 */ /* 0x040fe20000400000 */
[----:B------:R-:W-:Y:S01]  /*a490*/  F2FP.BF16.F32.PACK_AB R41, R47, R42 ;  /* 0x0000002a2f29723e */ /* 0x000fe200000010ff */
[----:B------:R-:W-:Y:S01]  /*a4a0*/  FFMA R55, R81, R134, R55 ;  /* 0x0000008651377223 */ /* 0x000fe20000000037 */
[C---:B------:R-:W-:Y:S01]  /*a4b0*/  FMUL R59, R78.reuse, R59 ;  /* 0x0000003b4e3b7220 */ /* 0x040fe20000400000 */
[----:B------:R-:W-:Y:S01]  /*a4c0*/  F2FP.BF16.F32.PACK_AB R42, R45, R44 ;  /* 0x0000002c2d2a723e */ /* 0x000fe200000010ff */
[----:B------:R-:W-:Y:S01]  /*a4d0*/  FFMA R52, R81, R133, R52 ;  /* 0x0000008551347223 */ /* 0x000fe20000000034 */
[----:B------:R-:W-:Y:S01]  /*a4e0*/  F2FP.BF16.F32.PACK_AB R43, R51, R46 ;  /* 0x0000002e332b723e */ /* 0x000fe200000010ff */
[----:B------:R-:W-:Y:S01]  /*a4f0*/  FMUL R56, R78, R60 ;  /* 0x0000003c4e387220 */ /* 0x000fe20000400000 */
[----:B------:R-:W-:Y:S01]  /*a500*/  LOP3.LUT R140, R144, 0xffff0000, RZ, 0xc0, !PT ;  /* 0xffff0000908c7812 */ /* 0x000fe200078ec0ff */
[----:B------:R-:W-:Y:S01]  /*a510*/  FFMA R53, R81, R136, R53 ;  /* 0x0000008851357223 */ /* 0x000fe20000000035 */
[----:B------:R-:W-:Y:S01]  /*a520*/  SHF.L.U32 R139, R145, 0x10, RZ ;  /* 0x00000010918b7819 */ /* 0x000fe200000006ff */
[----:B------:R1:W-:Y:S01]  /*a530*/  STS.128 [R176+0xc400], R40 ;  /* 0x00c40028b0007388 */ /* 0x0003e20000000c00 */
[C---:B------:R-:W-:Y:S01]  /*a540*/  FMUL R57, R78.reuse, R61 ;  /* 0x0000003d4e397220 */ /* 0x040fe20000400000 */
[----:B------:R-:W-:Y:S01]  /*a550*/  FFMA R54, R81, R135, R54 ;  /* 0x0000008751367223 */ /* 0x000fe20000000036 */
[----:B------:R-:W-:Y:S01]  /*a560*/  LOP3.LUT R142, R145, 0xffff0000, RZ, 0xc0, !PT ;  /* 0xffff0000918e7812 */ /* 0x000fe200078ec0ff */
[----:B------:R-:W-:Y:S01]  /*a570*/  FMUL R58, R78, R62 ;  /* 0x0000003e4e3a7220 */ /* 0x000fe20000400000 */
[C---:B------:R-:W-:Y:S01]  /*a580*/  FFMA R59, R81.reuse, R138, R59 ;  /* 0x0000008a513b7223 */ /* 0x040fe2000000003b */
[----:B------:R-:W-:Y:S01]  /*a590*/  SHF.L.U32 R141, R146, 0x10, RZ ;  /* 0x00000010928d7819 */ /* 0x000fe200000006ff */
[----:B------:R-:W-:Y:S01]  /*a5a0*/  FMUL R63, R78, R63 ;  /* 0x0000003f4e3f7220 */ /* 0x000fe20000400000 */
        /* <DEDUP_REMOVED lines=9> */
[C---:B------:R-:W-:Y:S01]  /*a640*/  FMUL R62, R78.reuse, R66 ;  /* 0x000000424e3e7220 */ /* 0x040fe20000400000 */
[----:B------:R-:W-:Y:S01]  /*a650*/  F2FP.BF16.F32.PACK_AB R49, R55, R50 ;  /* 0x000000323731723e */ /* 0x000fe200000010ff */
[----:B------:R-:W-:Y:S01]  /*a660*/  FFMA R63, R81, R142, R63 ;  /* 0x0000008e513f7223 */ /* 0x000fe2000000003f */
[----:B------:R-:W-:Y:S01]  /*a670*/  FMUL R67, R78, R67 ;  /* 0x000000434e437220 */ /* 0x000fe20000400000 */
[----:B------:R-:W-:Y:S01]  /*a680*/  F2FP.BF16.F32.PACK_AB R50, R53, R52 ;  /* 0x000000343532723e */ /* 0x000fe200000010ff */
[----:B------:R-:W-:Y:S01]  /*a690*/  FFMA R60, R81, R141, R60 ;  /* 0x0000008d513c7223 */ /* 0x000fe2000000003c */
[----:B------:R-:W-:Y:S01]  /*a6a0*/  F2FP.BF16.F32.PACK_AB R51, R59, R54 ;  /* 0x000000363b33723e */ /* 0x000fe200000010ff */
[C---:B------:R-:W-:Y:S01]  /*a6b0*/  FFMA R61, R81.reuse, R144, R61 ;  /* 0x00000090513d7223 */ /* 0x040fe2000000003d */
[C---:B------:R-:W-:Y:S01]  /*a6c0*/  FFMA R62, R81.reuse, R143, R62 ;  /* 0x0000008f513e7223 */ /* 0x040fe2000000003e */
[----:B------:R-:W-:Y:S01]  /*a6d0*/  FFMA R67, R81, R146, R67 ;  /* 0x0000009251437223 */ /* 0x000fe20000000043 */
[----:B------:R-:W-:Y:S01]  /*a6e0*/  F2FP.BF16.F32.PACK_AB R56, R57, R56 ;  /* 0x000000383938723e */ /* 0x000fe200000010ff */
[----:B------:R1:W-:Y:S01]  /*a6f0*/  STS.128 [R175+0xc400], R48 ;  /* 0x00c40030af007388 */ /* 0x0003e20000000c00 */
[----:B------:R-:W-:Y:S02]  /*a700*/  F2FP.BF16.F32.PACK_AB R57, R63, R58 ;  /* 0x0000003a3f39723e */ /* 0x000fe400000010ff */
        /* <DEDUP_REMOVED lines=20> */
.L_x_121:
[----:B------:R-:W-:Y:S05]  /*a850*/  BSYNC.RECONVERGENT B0 ;  /* 0x0000000000007941 */ /* 0x000fea0003800200 */
.L_x_120:
[----:B------:R-:W-:Y:S01]  /*a860*/  BAR.SYNC.DEFER_BLOCKING 0x1, 0x80 ;  /* 0x0042000000007b1d */ /* 0x000fe20000010000 */
[----:B------:R-:W-:Y:S01]  /*a870*/  UISETP.NE.AND UP0, UPT, UR49, -0x4, UPT ;  /* 0xfffffffc3100788c */ /* 0x000fe2000bf05270 */
[----:B------:R-:W-:Y:S08]  /*a880*/  IADD3 R76, PT, PT, R76, 0x1, RZ ;  /* 0x000000014c4c7810 */ /* 0x000ff00007ffe0ff */
[----:B------:R-:W-:Y:S05]  /*a890*/  BRA.U !UP0, `(.L_x_122) ;  /* 0x0000000108287547 */ /* 0x000fea000b800000 */
[----:B------:R-:W-:Y:S01]  /*a8a0*/  ISETP.NE.AND P0, PT, R179, RZ, PT ;  /* 0x000000ffb300720c */ /* 0x000fe20003f05270 */
[----:B------:R-:W-:Y:S01]  /*a8b0*/  IMAD.U32 R3, RZ, RZ, UR51 ;  /* 0x00000033ff037e24 */ /* 0x000fe2000f8e00ff */
[----:B------:R-:W-:Y:S01]  /*a8c0*/  UIADD3 UR51, UPT, UPT, UR51, 0x1, URZ ;  /* 0x0000000133337890 */ /* 0x000fe2000fffe0ff */
[----:B------:R-:W-:Y:S03]  /*a8d0*/  IMAD.U32 R0, RZ, RZ, UR37 ;  /* 0x00000025ff007e24 */ /* 0x000fe6000f8e00ff */
[----:B------:R-:W-:Y:S04]  /*a8e0*/  UISETP.NE.AND UP0, UPT, UR51, 0x4, UPT ;  /* 0x000000043300788c */ /* 0x000fe8000bf05270 */
[----:B------:R-:W-:Y:S03]  /*a8f0*/  USEL UR51, UR51, URZ, UP0 ;  /* 0x000000ff33337287 */ /* 0x000fe60008000000 */
[----:B------:R-:W-:Y:S05]  /*a900*/  @P0 LEA R3, R3, UR48, 0x3 ;  /* 0x0000003003030c11 */ /* 0x000fea000f8e18ff */
[----:B------:R-:W-:Y:S05]  /*a910*/  @P0 VIADD R3, R3, 0x50 ;  /* 0x0000005003030836 */ /* 0x000fea0000000000 */
[----:B------:R-:W-:Y:S04]  /*a920*/  @P0 PRMT R0, R0, 0x654, R3 ;  /* 0x0000065400000816 */ /* 0x000fe80000000003 */
[----:B------:R2:W-:Y:S03]  /*a930*/  @P0 SYNCS.ARRIVE.TRANS64.RED.A1T0 RZ, [R0+URZ], RZ ;  /* 0x000000ff00ff09a7 */ /* 0x0005e600081004ff */
.L_x_122:
[----:B------:R-:W-:Y:S01]  /*a940*/  ISETP.NE.AND P2, PT, R171, RZ, PT ;  /* 0x000000ffab00720c */ /* 0x000fe20003f45270 */
[----:B------:R-:W-:Y:S01]  /*a950*/  UIADD3 UR49, UPT, UPT, UR49, 0x4, URZ ;  /* 0x0000000431317890 */ /* 0x000fe2000fffe0ff */
[----:B------:R-:W-:Y:S01]  /*a960*/  ISETP.NE.AND P0, PT, R173, 0x2, PT ;  /* 0x00000002ad00780c */ /* 0x000fe20003f05270 */
[----:B------:R-:W-:Y:S01]  /*a970*/  IMAD.IADD R20, R75, 0x1, R154 ;  /* 0x000000014b147824 */ /* 0x000fe200078e029a */
[----:B------:R-:W-:Y:S01]  /*a980*/  ISETP.NE.AND P1, PT, R76, 0x2, PT ;  /* 0x000000024c00780c */ /* 0x000fe20003f25270 */
[----:B------:R-:W-:Y:S01]  /*a990*/  IMAD.IADD R21, R77, 0x1, R156 ;  /* 0x000000014d157824 */ /* 0x000fe200078e029c */
[----:B--2---:R-:W-:Y:S02]  /*a9a0*/  SEL R0, RZ, 0x1, P0 ;  /* 0x00000001ff007807 */ /* 0x004fe40000000000 */
[----:B------:R-:W-:Y:S02]  /*a9b0*/  SEL R3, RZ, 0x1, P1 ;  /* 0x00000001ff037807 */ /* 0x000fe40000800000 */
[----:B------:R-:W-:Y:S02]  /*a9c0*/  LOP3.LUT R165, R165, R0, RZ, 0x3c, !PT ;  /* 0x00000000a5a57212 */ /* 0x000fe400078e3cff */
[----:B------:R-:W-:Y:S02]  /*a9d0*/  LOP3.LUT R166, R166, R3, RZ, 0x3c, !PT ;  /* 0x00000003a6a67212 */ /* 0x000fe400078e3cff */
[----:B------:R-:W-:Y:S02]  /*a9e0*/  @P2 R2UR UR36, R164 ;  /* 0x00000000a42422ca */ /* 0x000fe400000e0000 */
[----:B------:R-:W-:Y:S02]  /*a9f0*/  SEL R173, R173, RZ, P0 ;  /* 0x000000ffadad7207 */ /* 0x000fe40000000000 */
[----:B------:R-:W-:Y:S01]  /*aa00*/  SEL R76, R76, RZ, P1 ;  /* 0x000000ff4c4c7207 */ /* 0x000fe20000800000 */
[----:B------:R-:W-:Y:S10]  /*aa10*/  @P2 BRA `(.L_x_123) ;  /* 0xffffffa000242947 */ /* 0x000ff4000383ffff */
[----:B------:R-:W-:-:S09]  /*aa20*/  UISETP.NE.AND UP0, UPT, UR50, URZ, UPT ;  /* 0x000000ff3200728c */ /* 0x000fd2000bf05270 */
[----:B------:R-:W-:Y:S05]  /*aa30*/  BRA.U !UP0, `(.L_x_124) ;  /* 0x0000000108487547 */ /* 0x000fea000b800000 */
[----:B------:R-:W2:Y:S02]  /*aa40*/  LDCU.64 UR4, c[0x0][0x890] ;  /* 0x00011200ff0477ac */ /* 0x000ea40008000a00 */
[----:B--2---:R-:W-:-:S04]  /*aa50*/  UISETP.NE.U32.AND UP0, UPT, UR4, URZ, UPT ;  /* 0x000000ff0400728c */ /* 0x004fc8000bf05070 */
[----:B------:R-:W-:-:S09]  /*aa60*/  UISETP.NE.AND.EX UP0, UPT, UR5, URZ, UPT, UP0 ;  /* 0x000000ff0500728c */ /* 0x000fd2000bf05300 */
[----:B------:R-:W-:Y:S05]  /*aa70*/  BRA.U UP0, `(.L_x_125) ;  /* 0x00000001000c7547 */ /* 0x000fea000b800000 */
[----:B------:R-:W-:-:S13]  /*aa80*/  FSETP.NEU.AND P0, PT, R81, RZ, PT ;  /* 0x000000ff5100720b */ /* 0x000fda0003f0d000 */
[----:B------:R-:W-:Y:S05]  /*aa90*/  @!P0 EXIT ;  /* 0x000000000000894d */ /* 0x000fea0003800000 */
[----:B------:R-:W-:Y:S05]  /*aaa0*/  BRA `(.L_x_124) ;  /* 0x00000000002c7947 */ /* 0x000fea0003800000 */
.L_x_125:
[----:B------:R-:W-:Y:S01]  /*aab0*/  ISETP.NE.AND P0, PT, R172, RZ, PT ;  /* 0x000000ffac00720c */ /* 0x000fe20003f05270 */
[----:B------:R-:W-:-:S12]  /*aac0*/  BSSY.RECONVERGENT B0, `(.L_x_124) ;  /* 0x0000009000007945 */ /* 0x000fd80003800200 */
[----:B------:R-:W-:Y:S05]  /*aad0*/  @P0 BRA `(.L_x_126) ;  /* 0x0000000000140947 */ /* 0x000fea0003800000 */
[----:B------:R-:W2:Y:S02]  /*aae0*/  LDCU.64 UR4, c[0x0][0x888] ;  /* 0x00011100ff0477ac */ /* 0x000ea40008000a00 */
[----:B--2---:R-:W-:-:S04]  /*aaf0*/  ISETP.NE.U32.AND P0, PT, RZ, UR4, PT ;  /* 0x00000004ff007c0c */ /* 0x004fc8000bf05070 */
[----:B------:R-:W-:-:S13]  /*ab00*/  ISETP.NE.AND.EX P0, PT, RZ, UR5, PT, P0 ;  /* 0x00000005ff007c0c */ /* 0x000fda000bf05300 */
[----:B------:R-:W-:Y:S05]  /*ab10*/  @!P0 EXIT ;  /* 0x000000000000894d */ /* 0x000fea0003800000 */
[----:B------:R-:W-:Y:S05]  /*ab20*/  BRA `(.L_x_127) ;  /* 0x0000000000087947 */ /* 0x000fea0003800000 */
.L_x_126:
[----:B------:R-:W-:-:S13]  /*ab30*/  FSETP.NEU.AND P0, PT, R81, RZ, PT ;  /* 0x000000ff5100720b */ /* 0x000fda0003f0d000 */
[----:B------:R-:W-:Y:S05]  /*ab40*/  @!P0 EXIT ;  /* 0x000000000000894d */ /* 0x000fea0003800000 */
.L_x_127:
[----:B------:R-:W-:Y:S05]  /*ab50*/  BSYNC.RECONVERGENT B0 ;  /* 0x0000000000007941 */ /* 0x000fea0003800200 */
.L_x_124:
[----:B------:R-:W-:Y:S01]  /*ab60*/  ULEA UR4, UR51, UR48, 0x3 ;  /* 0x0000003033047291 */ /* 0x000fe2000f8e18ff */
[----:B------:R-:W-:-:S04]  /*ab70*/  DEPBAR.LE SB0, 0x0 ;  /* 0x000080000000791a */ /* 0x000fc80000000000 */
[----:B------:R-:W-:-:S04]  /*ab80*/  UIADD3 UR4, UPT, UPT, UR4, 0x50, URZ ;  /* 0x0000005004047890 */ /* 0x000fc8000fffe0ff */
[----:B------:R-:W-:-:S09]  /*ab90*/  UPRMT UR4, UR37, 0x654, UR4 ;  /* 0x0000065425047896 */ /* 0x000fd20008000004 */
[----:B------:R-:W-:Y:S01]  /*aba0*/  SYNCS.ARRIVE.TRANS64.RED.A1T0 RZ, [UR4], RZ ;  /* 0x000000ffffff79a7 */ /* 0x000fe20008100404 */
[----:B------:R-:W-:Y:S05]  /*abb0*/  EXIT ;  /* 0x000000000000794d */ /* 0x000fea0003800000 */
.L_x_19:
[----:B--2---:R2:W1:Y:S02]  /*abc0*/  SYNCS.PHASECHK.TRANS64.TRYWAIT P0, [R3+URZ+0xd0], R2 ;  /* 0x0000d002030075a7 */ /* 0x00446400080011ff */
[----:B-1----:R-:W-:Y:S05]  /*abd0*/  @!P0 NANOSLEEP.SYNCS 0x989680 ;  /* 0x009896800000895d */ /* 0x002fea0003900000 */
[----:B------:R-:W1:Y:S02]  /*abe0*/  @!P0 SYNCS.PHASECHK.TRANS64 P0, [R3+URZ+0xd0], R2 ;  /* 0x0000d002030085a7 */ /* 0x000e6400080010ff */
[----:B-1----:R-:W-:Y:S05]  /*abf0*/  @!P0 BRA `(.L_x_19) ;  /* 0xfffffffc00f08947 */ /* 0x002fea000383ffff */
[----:B------:R-:W-:Y:S05]  /*ac00*/  BRA `(.L_x_128) ;  /* 0xffffff6800607947 */ /* 0x000fea000383ffff */
.L_x_22:
[----:B-1----:R-:W-:-:S07]  /*ac10*/  MOV R2, UR33 ;  /* 0x0000002100027c02 */ /* 0x002fce0008000f00 */
.L_x_129:
[----:B-1----:R1:W2:Y:S02]  /*ac20*/  SYNCS.PHASECHK.TRANS64.TRYWAIT P0, [R2+URZ+0x18], R5 ;  /* 0x00001805020075a7 */ /* 0x0022a400080011ff */
[----:B--2---:R-:W-:Y:S05]  /*ac30*/  @!P0 NANOSLEEP.SYNCS 0x989680 ;  /* 0x009896800000895d */ /* 0x004fea0003900000 */
[----:B------:R-:W2:Y:S02]  /*ac40*/  @!P0 SYNCS.PHASECHK.TRANS64 P0, [R2+URZ+0x18], R5 ;  /* 0x00001805020085a7 */ /* 0x000ea400080010ff */
[----:B--2---:R-:W-:Y:S05]  /*ac50*/  @!P0 BRA `(.L_x_129) ;  /* 0xfffffffc00f08947 */ /* 0x004fea000383ffff */
[----:B------:R-:W-:Y:S05]  /*ac60*/  BRA `(.L_x_21) ;  /* 0xffffff6800b07947 */ /* 0x000fea000383ffff */
.L_x_28:
[----:B-1----:R-:W-:-:S07]  /*ac70*/  MOV R2, UR17 ;  /* 0x0000001100027c02 */ /* 0x002fce0008000f00 */
.L_x_130:
[----:B-1----:R1:W2:Y:S02]  /*ac80*/  SYNCS.PHASECHK.TRANS64.TRYWAIT P0, [R2+URZ+0x18], R5 ;  /* 0x00001805020075a7 */ /* 0x0022a400080011ff */
[----:B--2---:R-:W-:Y:S05]  /*ac90*/  @!P0 NANOSLEEP.SYNCS 0x989680 ;  /* 0x009896800000895d */ /* 0x004fea0003900000 */
[----:B------:R-:W2:Y:S02]  /*aca0*/  @!P0 SYNCS.PHASECHK.TRANS64 P0, [R2+URZ+0x18], R5 ;  /* 0x00001805020085a7 */ /* 0x000ea400080010ff */
[----:B--2---:R-:W-:Y:S05]  /*acb0*/  @!P0 BRA `(.L_x_130) ;  /* 0xfffffffc00f08947 */ /* 0x004fea000383ffff */
[----:B------:R-:W-:Y:S05]  /*acc0*/  BRA `(.L_x_27) ;  /* 0xffffff6c00587947 */ /* 0x000fea000383ffff */
.L_x_32:
[----:B-1----:R1:W2:Y:S02]  /*acd0*/  SYNCS.PHASECHK.TRANS64.TRYWAIT P0, [R2+URZ+0x80], R3 ;  /* 0x00008003020075a7 */ /* 0x0022a400080011ff */
[----:B--2---:R-:W-:Y:S05]  /*ace0*/  @!P0 NANOSLEEP.SYNCS 0x989680 ;  /* 0x009896800000895d */ /* 0x004fea0003900000 */
[----:B------:R-:W2:Y:S02]  /*acf0*/  @!P0 SYNCS.PHASECHK.TRANS64 P0, [R2+URZ+0x80], R3 ;  /* 0x00008003020085a7 */ /* 0x000ea400080010ff */
[----:B--2---:R-:W-:Y:S05]  /*ad00*/  @!P0 BRA `(.L_x_32) ;  /* 0xfffffffc00f08947 */ /* 0x004fea000383ffff */
[----:B------:R-:W-:Y:S05]  /*ad10*/  BRA `(.L_x_131) ;  /* 0xffffff6c00e87947 */ /* 0x000fea000383ffff */
.L_x_36:
[----:B----4-:R-:W-:-:S07]  /*ad20*/  MOV R0, UR5 ;  /* 0x0000000500007c02 */ /* 0x010fce0008000f00 */
.L_x_132:
[----:B-1----:R1:W2:Y:S02]  /*ad30*/  SYNCS.PHASECHK.TRANS64.TRYWAIT P0, [R0+URZ], R3 ;  /* 0x00000003000075a7 */ /* 0x0022a400080011ff */
[----:B--2---:R-:W-:Y:S05]  /*ad40*/  @!P0 NANOSLEEP.SYNCS 0x989680 ;  /* 0x009896800000895d */ /* 0x004fea0003900000 */
[----:B------:R-:W2:Y:S02]  /*ad50*/  @!P0 SYNCS.PHASECHK.TRANS64 P0, [R0+URZ], R3 ;  /* 0x00000003000085a7 */ /* 0x000ea400080010ff */
[----:B--2---:R-:W-:Y:S05]  /*ad60*/  @!P0 BRA `(.L_x_132) ;  /* 0xfffffffc00f08947 */ /* 0x004fea000383ffff */
[----:B------:R-:W-:Y:S05]  /*ad70*/  BRA `(.L_x_133) ;  /* 0xffffff7400587947 */ /* 0x000fea000383ffff */
.L_x_37:
[----:B----4-:R-:W-:-:S07]  /*ad80*/  MOV R0, UR5 ;  /* 0x0000000500007c02 */ /* 0x010fce0008000f00 */
.L_x_134:
[----:B-1----:R1:W2:Y:S02]  /*ad90*/  SYNCS.PHASECHK.TRANS64.TRYWAIT P0, [R0+URZ], R3 ;  /* 0x00000003000075a7 */ /* 0x0022a400080011ff */
[----:B--2---:R-:W-:Y:S05]  /*ada0*/  @!P0 NANOSLEEP.SYNCS 0x989680 ;  /* 0x009896800000895d */ /* 0x004fea0003900000 */
[----:B------:R-:W2:Y:S02]  /*adb0*/  @!P0 SYNCS.PHASECHK.TRANS64 P0, [R0+URZ], R3 ;  /* 0x00000003000085a7 */ /* 0x000ea400080010ff */
[----:B--2---:R-:W-:Y:S05]  /*adc0*/  @!P0 BRA `(.L_x_134) ;  /* 0xfffffffc00f08947 */ /* 0x004fea000383ffff */
[----:B------:R-:W-:Y:S05]  /*add0*/  BRA `(.L_x_135) ;  /* 0xffffff7400647947 */ /* 0x000fea000383ffff */
.L_x_40:
[----:B-1----:R1:W2:Y:S02]  /*ade0*/  SYNCS.PHASECHK.TRANS64.TRYWAIT P0, [R0+URZ+0xc0], R5 ;  /* 0x0000c005000075a7 */ /* 0x0022a400080011ff */
[----:B--2---:R-:W-:Y:S05]  /*adf0*/  @!P0 NANOSLEEP.SYNCS 0x989680 ;  /* 0x009896800000895d */ /* 0x004fea0003900000 */
[----:B------:R-:W2:Y:S02]  /*ae00*/  @!P0 SYNCS.PHASECHK.TRANS64 P0, [R0+URZ+0xc0], R5 ;  /* 0x0000c005000085a7 */ /* 0x000ea400080010ff */
[----:B--2---:R-:W-:Y:S05]  /*ae10*/  @!P0 BRA `(.L_x_40) ;  /* 0xfffffffc00f08947 */ /* 0x004fea000383ffff */
[----:B------:R-:W-:Y:S05]  /*ae20*/  BRA `(.L_x_136) ;  /* 0xffffff7400c07947 */ /* 0x000fea000383ffff */
.L_x_41:
[----:B------:R-:W-:-:S07]  /*ae30*/  MOV R0, UR5 ;  /* 0x0000000500007c02 */ /* 0x000fce0008000f00 */
.L_x_137:
[----:B-1----:R1:W2:Y:S02]  /*ae40*/  SYNCS.PHASECHK.TRANS64.TRYWAIT P0, [R0+URZ+0x90], R5 ;  /* 0x00009005000075a7 */ /* 0x0022a400080011ff */
[----:B--2---:R-:W-:Y:S05]  /*ae50*/  @!P0 NANOSLEEP.SYNCS 0x989680 ;  /* 0x009896800000895d */ /* 0x004fea0003900000 */
[----:B------:R-:W2:Y:S02]  /*ae60*/  @!P0 SYNCS.PHASECHK.TRANS64 P0, [R0+URZ+0x90], R5 ;  /* 0x00009005000085a7 */ /* 0x000ea400080010ff */
[----:B--2---:R-:W-:Y:S05]  /*ae70*/  @!P0 BRA `(.L_x_137) ;  /* 0xfffffffc00f08947 */ /* 0x004fea000383ffff */
[----:B------:R-:W-:Y:S05]  /*ae80*/  BRA `(.L_x_138) ;  /* 0xffffff7400d07947 */ /* 0x000fea000383ffff */
.L_x_42:
[----:B-1----:R1:W2:Y:S02]  /*ae90*/  SYNCS.PHASECHK.TRANS64.TRYWAIT P1, [R0+URZ+0x80], R5 ;  /* 0x00008005000075a7 */ /* 0x0022a400080211ff */
[----:B--2---:R-:W-:Y:S05]  /*aea0*/  @!P1 NANOSLEEP.SYNCS 0x989680 ;  /* 0x009896800000995d */ /* 0x004fea0003900000 */
[----:B------:R-:W2:Y:S02]  /*aeb0*/  @!P1 SYNCS.PHASECHK.TRANS64 P1, [R0+URZ+0x80], R5 ;  /* 0x00008005000095a7 */ /* 0x000ea400080210ff */
[----:B--2---:R-:W-:Y:S05]  /*aec0*/  @!P1 BRA `(.L_x_42) ;  /* 0xfffffffc00f09947 */ /* 0x004fea000383ffff */
[----:B------:R-:W-:Y:S05]  /*aed0*/  BRA `(.L_x_139) ;  /* 0xffffff7800007947 */ /* 0x000fea000383ffff */
.L_x_45:
[----:B------:R-:W-:-:S07]  /*aee0*/  MOV R0, UR5 ;  /* 0x0000000500007c02 */ /* 0x000fce0008000f00 */
.L_x_140:
[----:B-1----:R1:W2:Y:S02]  /*aef0*/  SYNCS.PHASECHK.TRANS64.TRYWAIT P0, [R0+URZ+0x90], R3 ;  /* 0x00009003000075a7 */ /* 0x0022a400080011ff */
[----:B--2---:R-:W-:Y:S05]  /*af00*/  @!P0 NANOSLEEP.SYNCS 0x989680 ;  /* 0x009896800000895d */ /* 0x004fea0003900000 */
[----:B------:R-:W2:Y:S02]  /*af10*/  @!P0 SYNCS.PHASECHK.TRANS64 P0, [R0+URZ+0x90], R3 ;  /* 0x00009003000085a7 */ /* 0x000ea400080010ff */
[----:B--2---:R-:W-:Y:S05]  /*af20*/  @!P0 BRA `(.L_x_140) ;  /* 0xfffffffc00f08947 */ /* 0x004fea000383ffff */
[----:B------:R-:W-:Y:S05]  /*af30*/  BRA `(.L_x_44) ;  /* 0xffffff7800547947 */ /* 0x000fea000383ffff */
.L_x_52:
[----:B-1----:R1:W2:Y:S02]  /*af40*/  SYNCS.PHASECHK.TRANS64.TRYWAIT P1, [R0+URZ+0x80], R5 ;  /* 0x00008005000075a7 */ /* 0x0022a400080211ff */
[----:B--2---:R-:W-:Y:S05]  /*af50*/  @!P1 NANOSLEEP.SYNCS 0x989680 ;  /* 0x009896800000995d */ /* 0x004fea0003900000 */
[----:B------:R-:W2:Y:S02]  /*af60*/  @!P1 SYNCS.PHASECHK.TRANS64 P1, [R0+URZ+0x80], R5 ;  /* 0x00008005000095a7 */ /* 0x000ea400080210ff */
[----:B--2---:R-:W-:Y:S05]  /*af70*/  @!P1 BRA `(.L_x_52) ;  /* 0xfffffffc00f09947 */ /* 0x004fea000383ffff */
[----:B------:R-:W-:Y:S05]  /*af80*/  BRA `(.L_x_141) ;  /* 0xffffff7c00c47947 */ /* 0x000fea000383ffff */
.L_x_53:
[----:B------:R-:W-:-:S07]  /*af90*/  MOV R3, UR7 ;  /* 0x0000000700037c02 */ /* 0x000fce0008000f00 */
.L_x_142:
[----:B-1----:R1:W2:Y:S02]  /*afa0*/  SYNCS.PHASECHK.TRANS64.TRYWAIT P0, [R3+URZ+0xb0], R0 ;  /* 0x0000b000030075a7 */ /* 0x0022a400080011ff */
[----:B--2---:R-:W-:Y:S05]  /*afb0*/  @!P0 NANOSLEEP.SYNCS 0x989680 ;  /* 0x009896800000895d */ /* 0x004fea0003900000 */
[----:B------:R-:W2:Y:S02]  /*afc0*/  @!P0 SYNCS.PHASECHK.TRANS64 P0, [R3+URZ+0xb0], R0 ;  /* 0x0000b000030085a7 */ /* 0x000ea400080010ff */
[----:B--2---:R-:W-:Y:S05]  /*afd0*/  @!P0 BRA `(.L_x_142) ;  /* 0xfffffffc00f08947 */ /* 0x004fea000383ffff */
[----:B------:R-:W-:Y:S05]  /*afe0*/  BRA `(.L_x_143) ;  /* 0xffffff7c00fc7947 */ /* 0x000fea000383ffff */
.L_x_56:
[----:B------:R-:W-:Y:S07]  /*aff0*/  MOV R0, UR6 ;  /* 0x0000000600007c02 */ /* 0x000fee0008000f00 */
.L_x_144:
[----:B-1----:R1:W2:Y:S02]  /*b000*/  SYNCS.PHASECHK.TRANS64.TRYWAIT P0, [R0+URZ], R3 ;  /* 0x00000003000075a7 */ /* 0x0022a400080011ff */
[----:B--2---:R-:W-:Y:S05]  /*b010*/  @!P0 NANOSLEEP.SYNCS 0x989680 ;  /* 0x009896800000895d */ /* 0x004fea0003900000 */
[----:B------:R-:W2:Y:S02]  /*b020*/  @!P0 SYNCS.PHASECHK.TRANS64 P0, [R0+URZ], R3 ;  /* 0x00000003000085a7 */ /* 0x000ea400080010ff */
[----:B--2---:R-:W-:Y:S05]  /*b030*/  @!P0 BRA `(.L_x_144) ;  /* 0xfffffffc00f08947 */ /* 0x004fea000383ffff */
[----:B------:R-:W-:Y:S05]  /*b040*/  BRA `(.L_x_55) ;  /* 0xffffff8000187947 */ /* 0x000fea000383ffff */
.L_x_59:
[----:B------:R-:W-:-:S07]  /*b050*/  MOV R0, UR6 ;  /* 0x0000000600007c02 */ /* 0x000fce0008000f00 */
.L_x_145:
[----:B--2---:R2:W4:Y:S02]  /*b060*/  SYNCS.PHASECHK.TRANS64.TRYWAIT P0, [R0+URZ], R3 ;  /* 0x00000003000075a7 */ /* 0x00452400080011ff */
[----:B----4-:R-:W-:Y:S05]  /*b070*/  @!P0 NANOSLEEP.SYNCS 0x989680 ;  /* 0x009896800000895d */ /* 0x010fea0003900000 */
[----:B------:R-:W4:Y:S02]  /*b080*/  @!P0 SYNCS.PHASECHK.TRANS64 P0, [R0+URZ], R3 ;  /* 0x00000003000085a7 */ /* 0x000f2400080010ff */
[----:B----4-:R-:W-:Y:S05]  /*b090*/  @!P0 BRA `(.L_x_145) ;  /* 0xfffffffc00f08947 */ /* 0x010fea000383ffff */
[----:B------:R-:W-:Y:S05]  /*b0a0*/  BRA `(.L_x_146) ;  /* 0xffffff8000f47947 */ /* 0x000fea000383ffff */
.L_x_60:
[----:B------:R-:W-:-:S07]  /*b0b0*/  MOV R0, UR7 ;  /* 0x0000000700007c02 */ /* 0x000fce0008000f00 */
.L_x_147:
[----:B-1----:R1:W2:Y:S02]  /*b0c0*/  SYNCS.PHASECHK.TRANS64.TRYWAIT P0, [R0+URZ], R3 ;  /* 0x00000003000075a7 */ /* 0x0022a400080011ff */
[----:B--2---:R-:W-:Y:S05]  /*b0d0*/  @!P0 NANOSLEEP.SYNCS 0x989680 ;  /* 0x009896800000895d */ /* 0x004fea0003900000 */
[----:B------:R-:W2:Y:S02]  /*b0e0*/  @!P0 SYNCS.PHASECHK.TRANS64 P0, [R0+URZ], R3 ;  /* 0x00000003000085a7 */ /* 0x000ea400080010ff */
[----:B--2---:R-:W-:Y:S05]  /*b0f0*/  @!P0 BRA `(.L_x_147) ;  /* 0xfffffffc00f08947 */ /* 0x004fea000383ffff */
[----:B------:R-:W-:Y:S05]  /*b100*/  BRA `(.L_x_148) ;  /* 0xffffff8400007947 */ /* 0x000fea000383ffff */
.L_x_65:
[----:B--2---:R2:W3:Y:S02]  /*b110*/  SYNCS.PHASECHK.TRANS64.TRYWAIT P0, [R0+URZ+0x80], R3 ;  /* 0x00008003000075a7 */ /* 0x0044e400080011ff */
[----:B---3--:R-:W-:Y:S05]  /*b120*/  @!P0 NANOSLEEP.SYNCS 0x989680 ;  /* 0x009896800000895d */ /* 0x008fea0003900000 */
[----:B------:R-:W3:Y:S02]  /*b130*/  @!P0 SYNCS.PHASECHK.TRANS64 P0, [R0+URZ+0x80], R3 ;  /* 0x00008003000085a7 */ /* 0x000ee400080010ff */
[----:B---3--:R-:W-:Y:S05]  /*b140*/  @!P0 BRA `(.L_x_65) ;  /* 0xfffffffc00f08947 */ /* 0x008fea000383ffff */
[----:B------:R-:W-:Y:S05]  /*b150*/  BRA `(.L_x_149) ;  /* 0xffffff88000c7947 */ /* 0x000fea000383ffff */
.L_x_68:
[----:B------:R-:W-:Y:S07]  /*b160*/  MOV R0, UR7 ;  /* 0x0000000700007c02 */ /* 0x000fee0008000f00 */
.L_x_150:
[----:B--2---:R2:W3:Y:S02]  /*b170*/  SYNCS.PHASECHK.TRANS64.TRYWAIT P0, [R0+URZ+0x78], R3 ;  /* 0x00007803000075a7 */ /* 0x0044e400080011ff */
[----:B---3--:R-:W-:Y:S05]  /*b180*/  @!P0 NANOSLEEP.SYNCS 0x989680 ;  /* 0x009896800000895d */ /* 0x008fea0003900000 */
[----:B------:R-:W3:Y:S02]  /*b190*/  @!P0 SYNCS.PHASECHK.TRANS64 P0, [R0+URZ+0x78], R3 ;  /* 0x00007803000085a7 */ /* 0x000ee400080010ff */
[----:B---3--:R-:W-:Y:S05]  /*b1a0*/  @!P0 BRA `(.L_x_150) ;  /* 0xfffffffc00f08947 */ /* 0x008fea000383ffff */
[----:B------:R-:W-:Y:S05]  /*b1b0*/  BRA `(.L_x_67) ;  /* 0xffffff8800ec7947 */ /* 0x000fea000383ffff */
.L_x_71:
[----:B------:R-:W-:Y:S07]  /*b1c0*/  MOV R3, UR7 ;  /* 0x0000000700037c02 */ /* 0x000fee0008000f00 */
.L_x_151:
[----:B-1----:R1:W2:Y:S02]  /*b1d0*/  SYNCS.PHASECHK.TRANS64.TRYWAIT P0, [R3+URZ+0x50], R12 ;  /* 0x0000500c030075a7 */ /* 0x0022a400080011ff */
[----:B--2---:R-:W-:Y:S05]  /*b1e0*/  @!P0 NANOSLEEP.SYNCS 0x989680 ;  /* 0x009896800000895d */ /* 0x004fea0003900000 */
[----:B------:R-:W2:Y:S02]  /*b1f0*/  @!P0 SYNCS.PHASECHK.TRANS64 P0, [R3+URZ+0x50], R12 ;  /* 0x0000500c030085a7 */ /* 0x000ea400080010ff */
[----:B--2---:R-:W-:Y:S05]  /*b200*/  @!P0 BRA `(.L_x_151) ;  /* 0xfffffffc00f08947 */ /* 0x004fea000383ffff */
[----:B------:R-:W-:Y:S05]  /*b210*/  BRA `(.L_x_152) ;  /* 0xffffff8c00647947 */ /* 0x000fea000383ffff */
.L_x_72:
[----:B-1----:R-:W-:Y:S07]  /*b220*/  MOV R3, UR7 ;  /* 0x0000000700037c02 */ /* 0x002fee0008000f00 */
.L_x_153:
[----:B-1----:R1:W2:Y:S02]  /*b230*/  SYNCS.PHASECHK.TRANS64.TRYWAIT P0, [R3+URZ+0x58], R12 ;  /* 0x0000580c030075a7 */ /* 0x0022a400080011ff */
[----:B--2---:R-:W-:Y:S05]  /*b240*/  @!P0 NANOSLEEP.SYNCS 0x989680 ;  /* 0x009896800000895d */ /* 0x004fea0003900000 */
[----:B------:R-:W2:Y:S02]  /*b250*/  @!P0 SYNCS.PHASECHK.TRANS64 P0, [R3+URZ+0x58], R12 ;  /* 0x0000580c030085a7 */ /* 0x000ea400080010ff */
[----:B--2---:R-:W-:Y:S05]  /*b260*/  @!P0 BRA `(.L_x_153) ;  /* 0xfffffffc00f08947 */ /* 0x004fea000383ffff */
[----:B------:R-:W-:Y:S05]  /*b270*/  BRA `(.L_x_154) ;  /* 0xffffff8c00a07947 */ /* 0x000fea000383ffff */
.L_x_73:
[----:B-1----:R-:W-:Y:S07]  /*b280*/  MOV R3, UR7 ;  /* 0x0000000700037c02 */ /* 0x002fee0008000f00 */
.L_x_155:
[----:B-1----:R1:W2:Y:S02]  /*b290*/  SYNCS.PHASECHK.TRANS64.TRYWAIT P0, [R3+URZ+0x60], R12 ;  /* 0x0000600c030075a7 */ /* 0x0022a400080011ff */
[----:B--2---:R-:W-:Y:S05]  /*b2a0*/  @!P0 NANOSLEEP.SYNCS 0x989680 ;  /* 0x009896800000895d */ /* 0x004fea0003900000 */
[----:B------:R-:W2:Y:S02]  /*b2b0*/  @!P0 SYNCS.PHASECHK.TRANS64 P0, [R3+URZ+0x60], R12 ;  /* 0x0000600c030085a7 */ /* 0x000ea400080010ff */
[----:B--2---:R-:W-:Y:S05]  /*b2c0*/  @!P0 BRA `(.L_x_155) ;  /* 0xfffffffc00f08947 */ /* 0x004fea000383ffff */
[----:B------:R-:W-:Y:S05]  /*b2d0*/  BRA `(.L_x_156) ;  /* 0xffffff8c00e87947 */ /* 0x000fea000383ffff */
.L_x_74:
[----:B------:R-:W-:Y:S07]  /*b2e0*/  MOV R3, UR7 ;  /* 0x0000000700037c02 */ /* 0x000fee0008000f00 */
.L_x_157:
[----:B-1----:R1:W2:Y:S02]  /*b2f0*/  SYNCS.PHASECHK.TRANS64.TRYWAIT P0, [R3+URZ+0x68], R12 ;  /* 0x0000680c030075a7 */ /* 0x0022a400080011ff */
[----:B--2---:R-:W-:Y:S05]  /*b300*/  @!P0 NANOSLEEP.SYNCS 0x989680 ;  /* 0x009896800000895d */ /* 0x004fea0003900000 */
[----:B------:R-:W2:Y:S02]  /*b310*/  @!P0 SYNCS.PHASECHK.TRANS64 P0, [R3+URZ+0x68], R12 ;  /* 0x0000680c030085a7 */ /* 0x000ea400080010ff */
[----:B--2---:R-:W-:Y:S05]  /*b320*/  @!P0 BRA `(.L_x_157) ;  /* 0xfffffffc00f08947 */ /* 0x004fea000383ffff */
[----:B------:R-:W-:Y:S05]  /*b330*/  BRA `(.L_x_158) ;  /* 0xffffff9000707947 */ /* 0x000fea000383ffff */
.L_x_76:
[----:B------:R-:W-:-:S07]  /*b340*/  MOV R0, UR7 ;  /* 0x0000000700007c02 */ /* 0x000fce0008000f00 */
.L_x_159:
[----:B-1----:R1:W3:Y:S02]  /*b350*/  SYNCS.PHASECHK.TRANS64.TRYWAIT P0, [R0+URZ+0x50], R3 ;  /* 0x00005003000075a7 */ /* 0x0022e400080011ff */
[----:B---3--:R-:W-:Y:S05]  /*b360*/  @!P0 NANOSLEEP.SYNCS 0x989680 ;  /* 0x009896800000895d */ /* 0x008fea0003900000 */
[----:B------:R-:W3:Y:S02]  /*b370*/  @!P0 SYNCS.PHASECHK.TRANS64 P0, [R0+URZ+0x50], R3 ;  /* 0x00005003000085a7 */ /* 0x000ee400080010ff */
[----:B---3--:R-:W-:Y:S05]  /*b380*/  @!P0 BRA `(.L_x_159) ;  /* 0xfffffffc00f08947 */ /* 0x008fea000383ffff */
[----:B------:R-:W-:Y:S05]  /*b390*/  BRA `(.L_x_160) ;  /* 0xffffff9000e07947 */ /* 0x000fea000383ffff */
.L_x_77:
[----:B-1----:R-:W-:-:S07]  /*b3a0*/  MOV R0, UR7 ;  /* 0x0000000700007c02 */ /* 0x002fce0008000f00 */
.L_x_161:
[----:B-1----:R1:W3:Y:S02]  /*b3b0*/  SYNCS.PHASECHK.TRANS64.TRYWAIT P0, [R0+URZ+0x58], R3 ;  /* 0x00005803000075a7 */ /* 0x0022e400080011ff */
[----:B---3--:R-:W-:Y:S05]  /*b3c0*/  @!P0 NANOSLEEP.SYNCS 0x989680 ;  /* 0x009896800000895d */ /* 0x008fea0003900000 */
[----:B------:R-:W3:Y:S02]  /*b3d0*/  @!P0 SYNCS.PHASECHK.TRANS64 P0, [R0+URZ+0x58], R3 ;  /* 0x00005803000085a7 */ /* 0x000ee400080010ff */
[----:B---3--:R-:W-:Y:S05]  /*b3e0*/  @!P0 BRA `(.L_x_161) ;  /* 0xfffffffc00f08947 */ /* 0x008fea000383ffff */
[----:B------:R-:W-:Y:S05]  /*b3f0*/  BRA `(.L_x_162) ;  /* 0xffffff9000d07947 */ /* 0x000fea000383ffff */
.L_x_78:
[----:B-1----:R-:W-:-:S07]  /*b400*/  MOV R0, UR7 ;  /* 0x0000000700007c02 */ /* 0x002fce0008000f00 */
.L_x_163:
[----:B-1----:R1:W3:Y:S02]  /*b410*/  SYNCS.PHASECHK.TRANS64.TRYWAIT P0, [R0+URZ+0x60], R3 ;  /* 0x00006003000075a7 */ /* 0x0022e400080011ff */
[----:B---3--:R-:W-:Y:S05]  /*b420*/  @!P0 NANOSLEEP.SYNCS 0x989680 ;  /* 0x009896800000895d */ /* 0x008fea0003900000 */
[----:B------:R-:W3:Y:S02]  /*b430*/  @!P0 SYNCS.PHASECHK.TRANS64 P0, [R0+URZ+0x60], R3 ;  /* 0x00006003000085a7 */ /* 0x000ee400080010ff */
[----:B---3--:R-:W-:Y:S05]  /*b440*/  @!P0 BRA `(.L_x_163) ;  /* 0xfffffffc00f08947 */ /* 0x008fea000383ffff */
[----:B------:R-:W-:Y:S05]  /*b450*/  BRA `(.L_x_164) ;  /* 0xffffff9000c07947 */ /* 0x000fea000383ffff */
.L_x_80:
[----:B--2---:R2:W4:Y:S02]  /*b460*/  SYNCS.PHASECHK.TRANS64.TRYWAIT P0, [R0+URZ+0x80], R3 ;  /* 0x00008003000075a7 */ /* 0x00452400080011ff */
[----:B----4-:R-:W-:Y:S05]  /*b470*/  @!P0 NANOSLEEP.SYNCS 0x989680 ;  /* 0x009896800000895d */ /* 0x010fea0003900000 */
[----:B------:R-:W4:Y:S02]  /*b480*/  @!P0 SYNCS.PHASECHK.TRANS64 P0, [R0+URZ+0x80], R3 ;  /* 0x00008003000085a7 */ /* 0x000f2400080010ff */
[----:B----4-:R-:W-:Y:S05]  /*b490*/  @!P0 BRA `(.L_x_80) ;  /* 0xfffffffc00f08947 */ /* 0x010fea000383ffff */
[----:B------:R-:W-:Y:S05]  /*b4a0*/  BRA `(.L_x_165) ;  /* 0xffffff9400947947 */ /* 0x000fea000383ffff */
.L_x_91:
[----:B-1----:R-:W-:Y:S04]  /*b4b0*/  MOV R2, UR48 ;  /* 0x0000003000027c02 */ /* 0x002fe80008000f00 */
[----:B------:R1:W3:Y:S03]  /*b4c0*/  SYNCS.PHASECHK.TRANS64.TRYWAIT P1, [R2+URZ+0x30], R3 ;  /* 0x00003003020075a7 */ /* 0x0002e600080211ff */
[----:B---3--:R-:W-:Y:S05]  /*b4d0*/  @!P1 NANOSLEEP.SYNCS 0x989680 ;  /* 0x009896800000995d */ /* 0x008fea0003900000 */
[----:B------:R-:W3:Y:S02]  /*b4e0*/  @!P1 SYNCS.PHASECHK.TRANS64 P1, [R2+URZ+0x30], R3 ;  /* 0x00003003020095a7 */ /* 0x000ee400080210ff */
[----:B---3--:R-:W-:Y:S05]  /*b4f0*/  @!P1 BRA `(.L_x_91) ;  /* 0xfffffffc00ec9947 */ /* 0x008fea000383ffff */
[----:B------:R-:W-:Y:S05]  /*b500*/  BRA `(.L_x_90) ;  /* 0xffffffa400147947 */ /* 0x000fea000383ffff */
.L_x_93:
[----:B-1----:R1:W4:Y:S02]  /*b510*/  SYNCS.PHASECHK.TRANS64.TRYWAIT P0, [R87+URZ+0xa0], R0 ;  /* 0x0000a000570075a7 */ /* 0x00232400080011ff */
[----:B----4-:R-:W-:Y:S05]  /*b520*/  @!P0 NANOSLEEP.SYNCS 0x989680 ;  /* 0x009896800000895d */ /* 0x010fea0003900000 */
[----:B------:R-:W4:Y:S02]  /*b530*/  @!P0 SYNCS.PHASECHK.TRANS64 P0, [R87+URZ+0xa0], R0 ;  /* 0x0000a000570085a7 */ /* 0x000f2400080010ff */
[----:B----4-:R-:W-:Y:S05]  /*b540*/  @!P0 BRA `(.L_x_93) ;  /* 0xfffffffc00f08947 */ /* 0x010fea000383ffff */
[----:B------:R-:W-:Y:S05]  /*b550*/  BRA `(.L_x_92) ;  /* 0xffffffa4004c7947 */ /* 0x000fea000383ffff */
.L_x_102:
[----:B--2---:R2:W4:Y:S02]  /*b560*/  SYNCS.PHASECHK.TRANS64.TRYWAIT P0, [R3+URZ+0x30], R0 ;  /* 0x00003000030075a7 */ /* 0x00452400080011ff */
[----:B----4-:R-:W-:Y:S05]  /*b570*/  @!P0 NANOSLEEP.SYNCS 0x989680 ;  /* 0x009896800000895d */ /* 0x010fea0003900000 */
[----:B------:R-:W4:Y:S02]  /*b580*/  @!P0 SYNCS.PHASECHK.TRANS64 P0, [R3+URZ+0x30], R0 ;  /* 0x00003000030085a7 */ /* 0x000f2400080010ff */
[----:B----4-:R-:W-:Y:S05]  /*b590*/  @!P0 BRA `(.L_x_102) ;  /* 0xfffffffc00f08947 */ /* 0x010fea000383ffff */
[----:B------:R-:W-:Y:S05]  /*b5a0*/  BRA `(.L_x_101) ;  /* 0xffffffb400f87947 */ /* 0x000fea000383ffff */
.L_x_110:
[----:B-1----:R1:W4:Y:S02]  /*b5b0*/  SYNCS.PHASECHK.TRANS64.TRYWAIT P0, [R0+URZ+0x30], R7 ;  /* 0x00003007000075a7 */ /* 0x00232400080011ff */
[----:B----4-:R-:W-:Y:S05]  /*b5c0*/  @!P0 NANOSLEEP.SYNCS 0x989680 ;  /* 0x009896800000895d */ /* 0x010fea0003900000 */
[----:B------:R-:W4:Y:S02]  /*b5d0*/  @!P0 SYNCS.PHASECHK.TRANS64 P0, [R0+URZ+0x30], R7 ;  /* 0x00003007000085a7 */ /* 0x000f2400080010ff */
[----:B----4-:R-:W-:Y:S05]  /*b5e0*/  @!P0 BRA `(.L_x_110) ;  /* 0xfffffffc00f08947 */ /* 0x010fea000383ffff */
[----:B------:R-:W-:Y:S05]  /*b5f0*/  BRA `(.L_x_109) ;  /* 0xffffffc800ec7947 */ /* 0x000fea000383ffff */
.L_x_118:
[----:B-1----:R1:W2:Y:S02]  /*b600*/  SYNCS.PHASECHK.TRANS64.TRYWAIT P0, [R3+URZ+0x30], R0 ;  /* 0x00003000030075a7 */ /* 0x0022a400080011ff */
[----:B--2---:R-:W-:Y:S05]  /*b610*/  @!P0 NANOSLEEP.SYNCS 0x989680 ;  /* 0x009896800000895d */ /* 0x004fea0003900000 */
[----:B------:R-:W2:Y:S02]  /*b620*/  @!P0 SYNCS.PHASECHK.TRANS64 P0, [R3+URZ+0x30], R0 ;  /* 0x00003000030085a7 */ /* 0x000ea400080010ff */
[----:B--2---:R-:W-:Y:S05]  /*b630*/  @!P0 BRA `(.L_x_118) ;  /* 0xfffffffc00f08947 */ /* 0x004fea000383ffff */
[----:B------:R-:W-:Y:S05]  /*b640*/  BRA `(.L_x_117) ;  /* 0xffffffdc00e07947 */ /* 0x000fea000383ffff */
        .weak           $__internal_0_$__cuda_sm10x_tcgen05_guardrail_trap_col_being_dealloced_not_returned_by_alloc
        .type           $__internal_0_$__cuda_sm10x_tcgen05_guardrail_trap_col_being_dealloced_not_returned_by_alloc,@function
        .size           $__internal_0_$__cuda_sm10x_tcgen05_guardrail_trap_col_being_dealloced_not_returned_by_alloc,($__internal_1_$__cuda_sm10x_tcgen05_guardrail_trap_phase_invalid_during_alloc - $__internal_0_$__cuda_sm10x_tcgen05_guardrail_trap_col_being_dealloced_not_returned_by_alloc)
$__internal_0_$__cuda_sm10x_tcgen05_guardrail_trap_col_being_dealloced_not_returned_by_alloc:
[----:B------:R-:W-:Y:S05]  /*b650*/  BPT.TRAP 0x1 ;  /* 0x000000040000795c */ /* 0x000fea0000300000 */
[----:B------:R-:W-:-:S04]  /*b660*/  HFMA2 R3, -RZ, RZ, 0, 0 ;  /* 0x00000000ff037431 */ /* 0x000fc800000001ff */
[----:B------:R-:W-:Y:S05]  /*b670*/  RET.REL.NODEC R2 `(_ZN7cutlass13device_kernelINS_4gemm6kernel13GemmUniversalIN4cute5tupleIJiiiiEEENS1_10collective13CollectiveMmaINS1_35MainloopSm100TmaUmmaWarpSpecializedILi3ELi2ELi2ENS5_IJNS4_1CILi1EEESB_SB_EEEEENS5_IJNSA_ILi128EEENSA_ILi256EEENSA_ILi64EEEEEENS_10bfloat16_tENS5_IJlSB_lEEESI_SJ_NS4_8TiledMMAINS4_8MMA_AtomIJNS4_20SM100_MMA_F16BF16_SSISI_SI_fLi128ELi256ELNS4_4UMMA5MajorE0ELSO_0ELNSN_7ScaleInE0ELSP_0EEEEEENS4_6LayoutISC_NS5_IJNSA_ILi0EEEST_ST_EEEEENS5_IJNS4_10UnderscoreESW_SW_EEEEENS4_13SM90_TMA_LOADENS4_14ComposedLayoutINS4_7SwizzleILi3ELi4ELi3EEENS4_18smem_ptr_flag_bitsILi16EEENSS_INS5_IJNSA_ILi8EEESG_EEENS5_IJSG_SB_EEEEEEEvNS4_8identityESZ_S19_vS1A_EENS_8epilogue10collective18CollectiveEpilogueINS1C_23Sm100TmaWarpSpecializedILi4ELi2ELi64ELb1ELb0EEEJSH_NS5_IJNSS_ISE_SB_EENSS_ISG_SB_EEEEESI_SJ_SI_SJ_NS1C_6fusion15FusionCallbacksIS1G_NS1K_17LinearCombinationISI_fSI_fLNS_15FloatRoundStyleE2EEESH_S1J_JEEENS4_5SM1004TMEM4LOAD26SM100_TMEM_LOAD_32dp32b64xESZ_S19_NS4_39AutoVectorizingCopyWithAssumedAlignmentILi128EEENS4_14SM90_TMA_STOREES19_S1V_S1V_EEEvvEEEEvNT_6ParamsE) ;  /* 0xffffff4802607950 */ /* 0x000fea0003c3ffff */
        .weak           $__internal_1_$__cuda_sm10x_tcgen05_guardrail_trap_phase_invalid_during_alloc
        .type           $__internal_1_$__cuda_sm10x_tcgen05_guardrail_trap_phase_invalid_during_alloc,@function
        .size           $__internal_1_$__cuda_sm10x_tcgen05_guardrail_trap_phase_invalid_during_alloc,($__internal_2_$__cuda_sm10x_tcgen05_guardrail_trap_unallocated_columns_being_dealloced - $__internal_1_$__cuda_sm10x_tcgen05_guardrail_trap_phase_invalid_during_alloc)
$__internal_1_$__cuda_sm10x_tcgen05_guardrail_trap_phase_invalid_during_alloc:
[----:B------:R-:W-:Y:S05]  /*b680*/  BPT.TRAP 0x1 ;  /* 0x000000040000795c */ /* 0x000fea0000300000 */
[----:B------:R-:W-:-:S04]  /*b690*/  MOV R3, 0x0 ;  /* 0x0000000000037802 */ /* 0x000fc80000000f00 */
[----:B------:R-:W-:Y:S05]  /*b6a0*/  RET.REL.NODEC R2 `(_ZN7cutlass13device_kernelINS_4gemm6kernel13GemmUniversalIN4cute5tupleIJiiiiEEENS1_10collective13CollectiveMmaINS1_35MainloopSm100TmaUmmaWarpSpecializedILi3ELi2ELi2ENS5_IJNS4_1CILi1EEESB_SB_EEEEENS5_IJNSA_ILi128EEENSA_ILi256EEENSA_ILi64EEEEEENS_10bfloat16_tENS5_IJlSB_lEEESI_SJ_NS4_8TiledMMAINS4_8MMA_AtomIJNS4_20SM100_MMA_F16BF16_SSISI_SI_fLi128ELi256ELNS4_4UMMA5MajorE0ELSO_0ELNSN_7ScaleInE0ELSP_0EEEEEENS4_6LayoutISC_NS5_IJNSA_ILi0EEEST_ST_EEEEENS5_IJNS4_10UnderscoreESW_SW_EEEEENS4_13SM90_TMA_LOADENS4_14ComposedLayoutINS4_7SwizzleILi3ELi4ELi3EEENS4_18smem_ptr_flag_bitsILi16EEENSS_INS5_IJNSA_ILi8EEESG_EEENS5_IJSG_SB_EEEEEEEvNS4_8identityESZ_S19_vS1A_EENS_8epilogue10collective18CollectiveEpilogueINS1C_23Sm100TmaWarpSpecializedILi4ELi2ELi64ELb1ELb0EEEJSH_NS5_IJNSS_ISE_SB_EENSS_ISG_SB_EEEEESI_SJ_SI_SJ_NS1C_6fusion15FusionCallbacksIS1G_NS1K_17LinearCombinationISI_fSI_fLNS_15FloatRoundStyleE2EEESH_S1J_JEEENS4_5SM1004TMEM4LOAD26SM100_TMEM_LOAD_32dp32b64xESZ_S19_NS4_39AutoVectorizingCopyWithAssumedAlignmentILi128EEENS4_14SM90_TMA_STOREES19_S1V_S1V_EEEvvEEEEvNT_6ParamsE) ;  /* 0xffffff4802547950 */ /* 0x000fea0003c3ffff */
        .weak           $__internal_2_$__cuda_sm10x_tcgen05_guardrail_trap_unallocated_columns_being_dealloced
        .type           $__internal_2_$__cuda_sm10x_tcgen05_guardrail_trap_unallocated_columns_being_dealloced,@function
        .size           $__internal_2_$__cuda_sm10x_tcgen05_guardrail_trap_unallocated_columns_being_dealloced,(.L_x_167 - $__internal_2_$__cuda_sm10x_tcgen05_guardrail_trap_unallocated_columns_being_dealloced)
$__internal_2_$__cuda_sm10x_tcgen05_guardrail_trap_unallocated_columns_being_dealloced:
[----:B------:R-:W-:Y:S05]  /*b6b0*/  BPT.TRAP 0x1 ;  /* 0x000000040000795c */ /* 0x000fea0000300000 */
[----:B------:R-:W-:-:S04]  /*b6c0*/  HFMA2 R3, -RZ, RZ, 0, 0 ;  /* 0x00000000ff037431 */ /* 0x000fc800000001ff */
[----:B------:R-:W-:Y:S05]  /*b6d0*/  RET.REL.NODEC R2 `(_ZN7cutlass13device_kernelINS_4gemm6kernel13GemmUniversalIN4cute5tupleIJiiiiEEENS1_10collective13CollectiveMmaINS1_35MainloopSm100TmaUmmaWarpSpecializedILi3ELi2ELi2ENS5_IJNS4_1CILi1EEESB_SB_EEEEENS5_IJNSA_ILi128EEENSA_ILi256EEENSA_ILi64EEEEEENS_10bfloat16_tENS5_IJlSB_lEEESI_SJ_NS4_8TiledMMAINS4_8MMA_AtomIJNS4_20SM100_MMA_F16BF16_SSISI_SI_fLi128ELi256ELNS4_4UMMA5MajorE0ELSO_0ELNSN_7ScaleInE0ELSP_0EEEEEENS4_6LayoutISC_NS5_IJNSA_ILi0EEEST_ST_EEEEENS5_IJNS4_10UnderscoreESW_SW_EEEEENS4_13SM90_TMA_LOADENS4_14ComposedLayoutINS4_7SwizzleILi3ELi4ELi3EEENS4_18smem_ptr_flag_bitsILi16EEENSS_INS5_IJNSA_ILi8EEESG_EEENS5_IJSG_SB_EEEEEEEvNS4_8identityESZ_S19_vS1A_EENS_8epilogue10collective18CollectiveEpilogueINS1C_23Sm100TmaWarpSpecializedILi4ELi2ELi64ELb1ELb0EEEJSH_NS5_IJNSS_ISE_SB_EENSS_ISG_SB_EEEEESI_SJ_SI_SJ_NS1C_6fusion15FusionCallbacksIS1G_NS1K_17LinearCombinationISI_fSI_fLNS_15FloatRoundStyleE2EEESH_S1J_JEEENS4_5SM1004TMEM4LOAD26SM100_TMEM_LOAD_32dp32b64xESZ_S19_NS4_39AutoVectorizingCopyWithAssumedAlignmentILi128EEENS4_14SM90_TMA_STOREES19_S1V_S1V_EEEvvEEEEvNT_6ParamsE) ;  /* 0xffffff4802487950 */ /* 0x000fea0003c3ffff */
.L_x_166:
[----:B------:R-:W-:-:S00]  /*b6e0*/  BRA `(.L_x_166) ;  /* 0xfffffffc00fc7947 */ /* 0x000fc0000383ffff */
[----:B------:R-:W-:-:S00]  /*b6f0*/  NOP ;  /* 0x0000000000007918 */ /* 0x000fc00000000000 */
        /* <DEDUP_REMOVED lines=8> */
.L_x_167:


//--------------------- .nv.global.init           --------------------------
	.section	.nv.global.init,"aw",@progbits
.nv.global.init:
	.type		$str$27,@object
	.size		$str$27,($str$28 - $str$27)
$str$27:
        /*0000*/ 	.byte	0x28, 0x61, 0x64, 0x64, 0x72, 0x65, 0x73, 0x73, 0x20, 0x26, 0x20, 0x6d, 0x61, 0x73, 0x6b, 0x29
        /*0010*/ 	.byte	0x20, 0x3d, 0x3d, 0x20, 0x30, 0x00
	.type		$str$28,@object
	.size		$str$28,($str$26 - $str$28)
$str$28:
        /*0016*/ 	.byte	0x2f, 0x74, 0x6d, 0x70, 0x2f, 0x63, 0x75, 0x74, 0x6c, 0x61, 0x73, 0x73, 0x5f, 0x73, 0x77, 0x65
        /*0026*/ 	.byte	0x65, 0x70, 0x5f, 0x73, 0x72, 0x63, 0x2f, 0x69, 0x6e, 0x63, 0x6c, 0x75, 0x64, 0x65, 0x2f, 0x63
        /*0036*/ 	.byte	0x75, 0x74, 0x65, 0x2f, 0x70, 0x6f, 0x69, 0x6e, 0x74, 0x65, 0x72, 0x5f, 0x66, 0x6c, 0x61, 0x67
        /*0046*/ 	.byte	0x67, 0x65, 0x64, 0x2e, 0x68, 0x70, 0x70, 0x00
	.type		$str$26,@object
	.size		$str$26,($str$25 - $str$26)
$str$26:
        /*004e*/ 	.byte	0x2f, 0x74, 0x6d, 0x70, 0x2f, 0x63, 0x75, 0x74, 0x6c, 0x61, 0x73, 0x73, 0x5f, 0x73, 0x77, 0x65
        /*005e*/ 	.byte	0x65, 0x70, 0x5f, 0x73, 0x72, 0x63, 0x2f, 0x69, 0x6e, 0x63, 0x6c, 0x75, 0x64, 0x65, 0x2f, 0x63
        /*006e*/ 	.byte	0x75, 0x74, 0x65, 0x2f, 0x61, 0x74, 0x6f, 0x6d, 0x2f, 0x63, 0x6f, 0x70, 0x79, 0x5f, 0x74, 0x72
        /*007e*/ 	.byte	0x61, 0x69, 0x74, 0x73, 0x5f, 0x73, 0x6d, 0x31, 0x30, 0x30, 0x2e, 0x68, 0x70, 0x70, 0x00
	.type		$str$25,@object
	.size		$str$25,(__unnamed_1 - $str$25)
$str$25:
        /*008d*/ 	.byte	0x28, 0x28, 0x75, 0x69, 0x6e, 0x74, 0x33, 0x32, 0x5f, 0x74, 0x28, 0x74, 0x68, 0x72, 0x65, 0x61
        /*009d*/ 	.byte	0x64, 0x49, 0x64, 0x78, 0x2e, 0x78, 0x29, 0x20, 0x2f, 0x20, 0x33, 0x32, 0x29, 0x20, 0x25, 0x20
        /*00ad*/ 	.byte	0x34, 0x29, 0x20, 0x3d, 0x3d, 0x20, 0x28, 0x28, 0x28, 0x74, 0x6d, 0x65, 0x6d, 0x5f, 0x61, 0x64
        /*00bd*/ 	.byte	0x64, 0x72, 0x20, 0x3e, 0x3e, 0x20, 0x31, 0x36, 0x29, 0x20, 0x2f, 0x20, 0x33, 0x32, 0x29, 0x20
        /*00cd*/ 	.byte	0x25, 0x20, 0x34, 0x29, 0x00
	.type		__unnamed_1,@object
	.size		__unnamed_1,(__unnamed_2 - __unnamed_1)
__unnamed_1:
        /*00d2*/ 	.byte	0x61, 0x75, 0x74, 0x6f, 0x20, 0x63, 0x75, 0x74, 0x65, 0x3a, 0x3a, 0x61, 0x73, 0x5f, 0x70, 0x6f
        /* <DEDUP_REMOVED lines=24> */
        /*0262*/ 	.byte	0x38, 0x31, 0x39, 0x32, 0x3e, 0x3e, 0x3e, 0x3e, 0x5d, 0x00
	.type		__unnamed_2,@object
	.size		__unnamed_2,(.L_2 - __unnamed_2)
__unnamed_2:
        /* <DEDUP_REMOVED lines=43> */
        /*051c*/ 	.byte	0x74, 0x65, 0x3a, 0x3a, 0x43, 0x3c, 0x30, 0x3e, 0x3e, 0x3e, 0x3e, 0x5d, 0x00
.L_2:


//--------------------- .nv.shared._ZN7cutlass13device_kernelINS_4gemm6kernel13GemmUniversalIN4cute5tupleIJiiiiEEENS1_10collective13CollectiveMmaINS1_35MainloopSm100TmaUmmaWarpSpecializedILi3ELi2ELi2ENS5_IJNS4_1CILi1EEESB_SB_EEEEENS5_IJNSA_ILi128EEENSA_ILi256EEENSA_ILi64EEEEEENS_10bfloat16_tENS5_IJlSB_lEEESI_SJ_NS4_8TiledMMAINS4_8MMA_AtomIJNS4_20SM100_MMA_F16BF16_SSISI_SI_fLi128ELi256ELNS4_4UMMA5MajorE0ELSO_0ELNSN_7ScaleInE0ELSP_0EEEEEENS4_6LayoutISC_NS5_IJNSA_ILi0EEEST_ST_EEEEENS5_IJNS4_10UnderscoreESW_SW_EEEEENS4_13SM90_TMA_LOADENS4_14ComposedLayoutINS4_7SwizzleILi3ELi4ELi3EEENS4_18smem_ptr_flag_bitsILi16EEENSS_INS5_IJNSA_ILi8EEESG_EEENS5_IJSG_SB_EEEEEEEvNS4_8identityESZ_S19_vS1A_EENS_8epilogue10collective18CollectiveEpilogueINS1C_23Sm100TmaWarpSpecializedILi4ELi2ELi64ELb1ELb0EEEJSH_NS5_IJNSS_ISE_SB_EENSS_ISG_SB_EEEEESI_SJ_SI_SJ_NS1C_6fusion15FusionCallbacksIS1G_NS1K_17LinearCombinationISI_fSI_fLNS_15FloatRoundStyleE2EEESH_S1J_JEEENS4_5SM1004TMEM4LOAD26SM100_TMEM_LOAD_32dp32b64xESZ_S19_NS4_39AutoVectorizingCopyWithAssumedAlignmentILi128EEENS4_14SM90_TMA_STOREES19_S1V_S1V_EEEvvEEEEvNT_6ParamsE --------------------------
	.section	.nv.shared._ZN7cutlass13device_kernelINS_4gemm6kernel13GemmUniversalIN4cute5tupleIJiiiiEEENS1_10collective13CollectiveMmaINS1_35MainloopSm100TmaUmmaWarpSpecializedILi3ELi2ELi2ENS5_IJNS4_1CILi1EEESB_SB_EEEEENS5_IJNSA_ILi128EEENSA_ILi256EEENSA_ILi64EEEEEENS_10bfloat16_tENS5_IJlSB_lEEESI_SJ_NS4_8TiledMMAINS4_8MMA_AtomIJNS4_20SM100_MMA_F16BF16_SSISI_SI_fLi128ELi256ELNS4_4UMMA5MajorE0ELSO_0ELNSN_7ScaleInE0ELSP_0EEEEEENS4_6LayoutISC_NS5_IJNSA_ILi0EEEST_ST_EEEEENS5_IJNS4_10UnderscoreESW_SW_EEEEENS4_13SM90_TMA_LOADENS4_14ComposedLayoutINS4_7SwizzleILi3ELi4ELi3EEENS4_18smem_ptr_flag_bitsILi16EEENSS_INS5_IJNSA_ILi8EEESG_EEENS5_IJSG_SB_EEEEEEEvNS4_8identityESZ_S19_vS1A_EENS_8epilogue10collective18CollectiveEpilogueINS1C_23Sm100TmaWarpSpecializedILi4ELi2ELi64ELb1ELb0EEEJSH_NS5_IJNSS_ISE_SB_EENSS_ISG_SB_EEEEESI_SJ_SI_SJ_NS1C_6fusion15FusionCallbacksIS1G_NS1K_17LinearCombinationISI_fSI_fLNS_15FloatRoundStyleE2EEESH_S1J_JEEENS4_5SM1004TMEM4LOAD26SM100_TMEM_LOAD_32dp32b64xESZ_S19_NS4_39AutoVectorizingCopyWithAssumedAlignmentILi128EEENS4_14SM90_TMA_STOREES19_S1V_S1V_EEEvvEEEEvNT_6ParamsE,"aw",@nobits
	.sectionflags	@""
	.align	16
	.zero		1024


//--------------------- .nv.shared.reserved.0     --------------------------
	.section	.nv.shared.reserved.0,"aw",@nobits
	.weak		__nv_reservedSMEM_offset_0_alias
	.size		__nv_reservedSMEM_offset_0_alias, 0, 64
	.other		__nv_reservedSMEM_offset_0_alias,@"STO_CUDA_RESERVED_SHARED STV_DEFAULT"
__nv_reservedSMEM_offset_0_alias:
	.zero		0
.nv.shared.reserved.0:
	.zero		64
	.weak		__nv_reservedSMEM_tcgen05_partition
	.type		__nv_reservedSMEM_tcgen05_partition,@object
	.size		__nv_reservedSMEM_tcgen05_partition,(.L_0 - __nv_reservedSMEM_tcgen05_partition)
__nv_reservedSMEM_tcgen05_partition:
	.zero		32
.L_0:


//--------------------- .nv.global                --------------------------
	.section	.nv.global,"aw",@nobits
.nv.global:
	.type		_ZN40_INTERNAL_cc51da9d_4_k_cu_c758cf71_353494cute1_E,@object
	.size		_ZN40_INTERNAL_cc51da9d_4_k_cu_c758cf71_353494cute1_E,(_ZN40_INTERNAL_cc51da9d_4_k_cu_c758cf71_353494cuda3std3__45__cpo6cbeginE - _ZN40_INTERNAL_cc51da9d_4_k_cu_c758cf71_353494cute1_E)
_ZN40_INTERNAL_cc51da9d_4_k_cu_c758cf71_353494cute1_E:
	.zero		1
	.type		_ZN40_INTERNAL_cc51da9d_4_k_cu_c758cf71_353494cuda3std3__45__cpo6cbeginE,@object
	.size		_ZN40_INTERNAL_cc51da9d_4_k_cu_c758cf71_353494cuda3std3__45__cpo6cbeginE,(_ZN40_INTERNAL_cc51da9d_4_k_cu_c758cf71_353494cuda3std3__48in_placeE - _ZN40_INTERNAL_cc51da9d_4_k_cu_c758cf71_353494cuda3std3__45__cpo6cbeginE)
_ZN40_INTERNAL_cc51da9d_4_k_cu_c758cf71_353494cuda3std3__45__cpo6cbeginE:
	.zero		1
	.type		_ZN40_INTERNAL_cc51da9d_4_k_cu_c758cf71_353494cuda3std3__48in_placeE,@object
	.size		_ZN40_INTERNAL_cc51da9d_4_k_cu_c758cf71_353494cuda3std3__48in_placeE,(_ZN40_INTERNAL_cc51da9d_4_k_cu_c758cf71_353494cuda3std6ranges3__45__cpo9iter_moveE - _ZN40_INTERNAL_cc51da9d_4_k_cu_c758cf71_353494cuda3std3__48in_placeE)
_ZN40_INTERNAL_cc51da9d_4_k_cu_c758cf71_353494cuda3std3__48in_placeE:
	.zero		1
	.type		_ZN40_INTERNAL_cc51da9d_4_k_cu_c758cf71_353494cuda3std6ranges3__45__cpo9iter_moveE,@object
	.size		_ZN40_INTERNAL_cc51da9d_4_k_cu_c758cf71_353494cuda3std6ranges3__45__cpo9iter_moveE,(_ZN40_INTERNAL_cc51da9d_4_k_cu_c758cf71_353494cuda3std3__45__cpo5beginE - _ZN40_INTERNAL_cc51da9d_4_k_cu_c758cf71_353494cuda3std6ranges3__45__cpo9iter_moveE)
_ZN40_INTERNAL_cc51da9d_4_k_cu_c758cf71_353494cuda3std6ranges3__45__cpo9iter_moveE:
	.zero		1
	.type		_ZN40_INTERNAL_cc51da9d_4_k_cu_c758cf71_353494cuda3std3__45__cpo5beginE,@object
	.size		_ZN40_INTERNAL_cc51da9d_4_k_cu_c758cf71_353494cuda3std3__45__cpo5beginE,(_ZN40_INTERNAL_cc51da9d_4_k_cu_c758cf71_353494cuda3std3__442_GLOBAL__N__cc51da9d_4_k_cu_c758cf71_353496ignoreE - _ZN40_INTERNAL_cc51da9d_4_k_cu_c758cf71_353494cuda3std3__45__cpo5beginE)
_ZN40_INTERNAL_cc51da9d_4_k_cu_c758cf71_353494cuda3std3__45__cpo5beginE:
	.zero		1
	.type		_ZN40_INTERNAL_cc51da9d_4_k_cu_c758cf71_353494cuda3std3__442_GLOBAL__N__cc51da9d_4_k_cu_c758cf71_353496ignoreE,@object
	.size		_ZN40_INTERNAL_cc51da9d_4_k_cu_c758cf71_353494cuda3std3__442_GLOBAL__N__cc51da9d_4_k_cu_c758cf71_353496ignoreE,(_ZN40_INTERNAL_cc51da9d_4_k_cu_c758cf71_353494cute7productE - _ZN40_INTERNAL_cc51da9d_4_k_cu_c758cf71_353494cuda3std3__442_GLOBAL__N__cc51da9d_4_k_cu_c758cf71_353496ignoreE)
_ZN40_INTERNAL_cc51da9d_4_k_cu_c758cf71_353494cuda3std3__442_GLOBAL__N__cc51da9d_4_k_cu_c758cf71_353496ignoreE:
	.zero		1
	.type		_ZN40_INTERNAL_cc51da9d_4_k_cu_c758cf71_353494cute7productE,@object
	.size		_ZN40_INTERNAL_cc51da9d_4_k_cu_c758cf71_353494cute7productE,(_ZN40_INTERNAL_cc51da9d_4_k_cu_c758cf71_353494cuda3std3__45__cpo3endE - _ZN40_INTERNAL_cc51da9d_4_k_cu_c758cf71_353494cute7productE)
_ZN40_INTERNAL_cc51da9d_4_k_cu_c758cf71_353494cute7productE:
	.zero		1
	.type		_ZN40_INTERNAL_cc51da9d_4_k_cu_c758cf71_353494cuda3std3__45__cpo3endE,@object
	.size		_ZN40_INTERNAL_cc51da9d_4_k_cu_c758cf71_353494cuda3std3__45__cpo3endE,(_ZN40_INTERNAL_cc51da9d_4_k_cu_c758cf71_353494cuda3std3__419piecewise_constructE - _ZN40_INTERNAL_cc51da9d_4_k_cu_c758cf71_353494cuda3std3__45__cpo3endE)
_ZN40_INTERNAL_cc51da9d_4_k_cu_c758cf71_353494cuda3std3__45__cpo3endE:
	.zero		1
	.type		_ZN40_INTERNAL_cc51da9d_4_k_cu_c758cf71_353494cuda3std3__419piecewise_constructE,@object
	.size		_ZN40_INTERNAL_cc51da9d_4_k_cu_c758cf71_353494cuda3std3__419piecewise_constructE,(_ZN40_INTERNAL_cc51da9d_4_k_cu_c758cf71_353494cuda3std3__45__cpo4cendE - _ZN40_INTERNAL_cc51da9d_4_k_cu_c758cf71_353494cuda3std3__419piecewise_constructE)
_ZN40_INTERNAL_cc51da9d_4_k_cu_c758cf71_353494cuda3std3__419piecewise_constructE:
	.zero		1
	.type		_ZN40_INTERNAL_cc51da9d_4_k_cu_c758cf71_353494cuda3std3__45__cpo4cendE,@object
	.size		_ZN40_INTERNAL_cc51da9d_4_k_cu_c758cf71_353494cuda3std3__45__cpo4cendE,(_ZN40_INTERNAL_cc51da9d_4_k_cu_c758cf71_353494cuda3std6ranges3__45__cpo4swapE - _ZN40_INTERNAL_cc51da9d_4_k_cu_c758cf71_353494cuda3std3__45__cpo4cendE)
_ZN40_INTERNAL_cc51da9d_4_k_cu_c758cf71_353494cuda3std3__45__cpo4cendE:
	.zero		1
	.type		_ZN40_INTERNAL_cc51da9d_4_k_cu_c758cf71_353494cuda3std6ranges3__45__cpo4swapE,@object
	.size		_ZN40_INTERNAL_cc51da9d_4_k_cu_c758cf71_353494cuda3std6ranges3__45__cpo4swapE,(.L_10 - _ZN40_INTERNAL_cc51da9d_4_k_cu_c758cf71_353494cuda3std6ranges3__45__cpo4swapE)
_ZN40_INTERNAL_cc51da9d_4_k_cu_c758cf71_353494cuda3std6ranges3__45__cpo4swapE:
	.zero		1
.L_10:


//--------------------- .nv.constant0._ZN7cutlass13device_kernelINS_4gemm6kernel13GemmUniversalIN4cute5tupleIJiiiiEEENS1_10collective13CollectiveMmaINS1_35MainloopSm100TmaUmmaWarpSpecializedILi3ELi2ELi2ENS5_IJNS4_1CILi1EEESB_SB_EEEEENS5_IJNSA_ILi128EEENSA_ILi256EEENSA_ILi64EEEEEENS_10bfloat16_tENS5_IJlSB_lEEESI_SJ_NS4_8TiledMMAINS4_8MMA_AtomIJNS4_20SM100_MMA_F16BF16_SSISI_SI_fLi128ELi256ELNS4_4UMMA5MajorE0ELSO_0ELNSN_7ScaleInE0ELSP_0EEEEEENS4_6LayoutISC_NS5_IJNSA_ILi0EEEST_ST_EEEEENS5_IJNS4_10UnderscoreESW_SW_EEEEENS4_13SM90_TMA_LOADENS4_14ComposedLayoutINS4_7SwizzleILi3ELi4ELi3EEENS4_18smem_ptr_flag_bitsILi16EEENSS_INS5_IJNSA_ILi8EEESG_EEENS5_IJSG_SB_EEEEEEEvNS4_8identityESZ_S19_vS1A_EENS_8epilogue10collective18CollectiveEpilogueINS1C_23Sm100TmaWarpSpecializedILi4ELi2ELi64ELb1ELb0EEEJSH_NS5_IJNSS_ISE_SB_EENSS_ISG_SB_EEEEESI_SJ_SI_SJ_NS1C_6fusion15FusionCallbacksIS1G_NS1K_17LinearCombinationISI_fSI_fLNS_15FloatRoundStyleE2EEESH_S1J_JEEENS4_5SM1004TMEM4LOAD26SM100_TMEM_LOAD_32dp32b64xESZ_S19_NS4_39AutoVectorizingCopyWithAssumedAlignmentILi128EEENS4_14SM90_TMA_STOREES19_S1V_S1V_EEEvvEEEEvNT_6ParamsE --------------------------
	.section	.nv.constant0._ZN7cutlass13device_kernelINS_4gemm6kernel13GemmUniversalIN4cute5tupleIJiiiiEEENS1_10collective13CollectiveMmaINS1_35MainloopSm100TmaUmmaWarpSpecializedILi3ELi2ELi2ENS5_IJNS4_1CILi1EEESB_SB_EEEEENS5_IJNSA_ILi128EEENSA_ILi256EEENSA_ILi64EEEEEENS_10bfloat16_tENS5_IJlSB_lEEESI_SJ_NS4_8TiledMMAINS4_8MMA_AtomIJNS4_20SM100_MMA_F16BF16_SSISI_SI_fLi128ELi256ELNS4_4UMMA5MajorE0ELSO_0ELNSN_7ScaleInE0ELSP_0EEEEEENS4_6LayoutISC_NS5_IJNSA_ILi0EEEST_ST_EEEEENS5_IJNS4_10UnderscoreESW_SW_EEEEENS4_13SM90_TMA_LOADENS4_14ComposedLayoutINS4_7SwizzleILi3ELi4ELi3EEENS4_18smem_ptr_flag_bitsILi16EEENSS_INS5_IJNSA_ILi8EEESG_EEENS5_IJSG_SB_EEEEEEEvNS4_8identityESZ_S19_vS1A_EENS_8epilogue10collective18CollectiveEpilogueINS1C_23Sm100TmaWarpSpecializedILi4ELi2ELi64ELb1ELb0EEEJSH_NS5_IJNSS_ISE_SB_EENSS_ISG_SB_EEEEESI_SJ_SI_SJ_NS1C_6fusion15FusionCallbacksIS1G_NS1K_17LinearCombinationISI_fSI_fLNS_15FloatRoundStyleE2EEESH_S1J_JEEENS4_5SM1004TMEM4LOAD26SM100_TMEM_LOAD_32dp32b64xESZ_S19_NS4_39AutoVectorizingCopyWithAssumedAlignmentILi128EEENS4_14SM90_TMA_STOREES19_S1V_S1V_EEEvvEEEEvNT_6ParamsE,"a",@progbits
	.sectionflags	@""
	.align	4
.nv.constant0._ZN7cutlass13device_kernelINS_4gemm6kernel13GemmUniversalIN4cute5tupleIJiiiiEEENS1_10collective13CollectiveMmaINS1_35MainloopSm100TmaUmmaWarpSpecializedILi3ELi2ELi2ENS5_IJNS4_1CILi1EEESB_SB_EEEEENS5_IJNSA_ILi128EEENSA_ILi256EEENSA_ILi64EEEEEENS_10bfloat16_tENS5_IJlSB_lEEESI_SJ_NS4_8TiledMMAINS4_8MMA_AtomIJNS4_20SM100_MMA_F16BF16_SSISI_SI_fLi128ELi256ELNS4_4UMMA5MajorE0ELSO_0ELNSN_7ScaleInE0ELSP_0EEEEEENS4_6LayoutISC_NS5_IJNSA_ILi0EEEST_ST_EEEEENS5_IJNS4_10UnderscoreESW_SW_EEEEENS4_13SM90_TMA_LOADENS4_14ComposedLayoutINS4_7SwizzleILi3ELi4ELi3EEENS4_18smem_ptr_flag_bitsILi16EEENSS_INS5_IJNSA_ILi8EEESG_EEENS5_IJSG_SB_EEEEEEEvNS4_8identityESZ_S19_vS1A_EENS_8epilogue10collective18CollectiveEpilogueINS1C_23Sm100TmaWarpSpecializedILi4ELi2ELi64ELb1ELb0EEEJSH_NS5_IJNSS_ISE_SB_EENSS_ISG_SB_EEEEESI_SJ_SI_SJ_NS1C_6fusion15FusionCallbacksIS1G_NS1K_17LinearCombinationISI_fSI_fLNS_15FloatRoundStyleE2EEESH_S1J_JEEENS4_5SM1004TMEM4LOAD26SM100_TMEM_LOAD_32dp32b64xESZ_S19_NS4_39AutoVectorizingCopyWithAssumedAlignmentILi128EEENS4_14SM90_TMA_STOREES19_S1V_S1V_EEEvvEEEEvNT_6ParamsE:
	.zero		2944


//--------------------- SYMBOLS --------------------------

	.type		.nv.reservedSmem.offset0,@object
	.size		.nv.reservedSmem.offset0,0x4
	.type		.nv.reservedSmem.cap,@object
	.size		.nv.reservedSmem.cap,0x4
	.type		__assertfail,@function
